//
// Generated by NVIDIA NVVM Compiler
//
// Compiler Build ID: CL-36424714
// Cuda compilation tools, release 13.0, V13.0.88
// Based on NVVM 20.0.0
//

.version 9.0
.target sm_100
.address_size 64

	// .globl	_Z6MatAddPA500_iS0_S0_

.visible .entry _Z6MatAddPA500_iS0_S0_(
	.param .u64 .ptr .align 1 _Z6MatAddPA500_iS0_S0__param_0,
	.param .u64 .ptr .align 1 _Z6MatAddPA500_iS0_S0__param_1,
	.param .u64 .ptr .align 1 _Z6MatAddPA500_iS0_S0__param_2
)
{
	.reg .b32 	%r<6>;
	.reg .b64 	%rd<15>;

	ld.param.u64 	%rd1, [_Z6MatAddPA500_iS0_S0__param_0];
	ld.param.u64 	%rd2, [_Z6MatAddPA500_iS0_S0__param_1];
	ld.param.u64 	%rd3, [_Z6MatAddPA500_iS0_S0__param_2];
	cvta.to.global.u64 	%rd4, %rd3;
	cvta.to.global.u64 	%rd5, %rd2;
	cvta.to.global.u64 	%rd6, %rd1;
	mov.u32 	%r1, %tid.x;
	mov.u32 	%r2, %tid.y;
	mul.wide.u32 	%rd7, %r1, 2000;
	add.s64 	%rd8, %rd6, %rd7;
	mul.wide.u32 	%rd9, %r2, 4;
	add.s64 	%rd10, %rd8, %rd9;
	ld.global.u32 	%r3, [%rd10];
	add.s64 	%rd11, %rd5, %rd7;
	add.s64 	%rd12, %rd11, %rd9;
	ld.global.u32 	%r4, [%rd12];
	add.s32 	%r5, %r4, %r3;
	add.s64 	%rd13, %rd4, %rd7;
	add.s64 	%rd14, %rd13, %rd9;
	st.global.u32 	[%rd14], %r5;
	ret;

}
	// .globl	_Z7MatMultPA500_dS0_S0_i
.visible .entry _Z7MatMultPA500_dS0_S0_i(
	.param .u64 .ptr .align 1 _Z7MatMultPA500_dS0_S0_i_param_0,
	.param .u64 .ptr .align 1 _Z7MatMultPA500_dS0_S0_i_param_1,
	.param .u64 .ptr .align 1 _Z7MatMultPA500_dS0_S0_i_param_2,
	.param .u32 _Z7MatMultPA500_dS0_S0_i_param_3
)
{
	.reg .pred 	%p<10>;
	.reg .b32 	%r<25>;
	.reg .b64 	%rd<49>;
	.reg .b64 	%fd<112>;

	ld.param.u64 	%rd17, [_Z7MatMultPA500_dS0_S0_i_param_0];
	ld.param.u64 	%rd18, [_Z7MatMultPA500_dS0_S0_i_param_1];
	ld.param.u64 	%rd19, [_Z7MatMultPA500_dS0_S0_i_param_2];
	ld.param.u32 	%r18, [_Z7MatMultPA500_dS0_S0_i_param_3];
	mov.u32 	%r1, %tid.x;
	mov.u32 	%r2, %tid.y;
	setp.lt.s32 	%p1, %r18, 1;
	mov.f64 	%fd111, 0d0000000000000000;
	@%p1 bra 	$L__BB1_13;
	cvta.to.global.u64 	%rd1, %rd17;
	cvta.to.global.u64 	%rd2, %rd18;
	and.b32  	%r3, %r18, 15;
	setp.lt.u32 	%p2, %r18, 16;
	mov.b32 	%r22, 0;
	mov.f64 	%fd111, 0d0000000000000000;
	@%p2 bra 	$L__BB1_4;
	and.b32  	%r22, %r18, 2147483632;
	neg.s32 	%r20, %r22;
	mul.wide.u32 	%rd20, %r1, 4000;
	add.s64 	%rd21, %rd20, %rd1;
	add.s64 	%rd46, %rd21, 64;
	mul.wide.u32 	%rd22, %r2, 8;
	add.s64 	%rd23, %rd22, %rd2;
	add.s64 	%rd45, %rd23, 32000;
	mov.f64 	%fd111, 0d0000000000000000;
$L__BB1_3:
	.pragma "nounroll";
	ld.global.f64 	%fd18, [%rd46+-64];
	ld.global.f64 	%fd19, [%rd45+-32000];
	fma.rn.f64 	%fd20, %fd18, %fd19, %fd111;
	ld.global.f64 	%fd21, [%rd46+-56];
	ld.global.f64 	%fd22, [%rd45+-28000];
	fma.rn.f64 	%fd23, %fd21, %fd22, %fd20;
	ld.global.f64 	%fd24, [%rd46+-48];
	ld.global.f64 	%fd25, [%rd45+-24000];
	fma.rn.f64 	%fd26, %fd24, %fd25, %fd23;
	ld.global.f64 	%fd27, [%rd46+-40];
	ld.global.f64 	%fd28, [%rd45+-20000];
	fma.rn.f64 	%fd29, %fd27, %fd28, %fd26;
	ld.global.f64 	%fd30, [%rd46+-32];
	ld.global.f64 	%fd31, [%rd45+-16000];
	fma.rn.f64 	%fd32, %fd30, %fd31, %fd29;
	ld.global.f64 	%fd33, [%rd46+-24];
	ld.global.f64 	%fd34, [%rd45+-12000];
	fma.rn.f64 	%fd35, %fd33, %fd34, %fd32;
	ld.global.f64 	%fd36, [%rd46+-16];
	ld.global.f64 	%fd37, [%rd45+-8000];
	fma.rn.f64 	%fd38, %fd36, %fd37, %fd35;
	ld.global.f64 	%fd39, [%rd46+-8];
	ld.global.f64 	%fd40, [%rd45+-4000];
	fma.rn.f64 	%fd41, %fd39, %fd40, %fd38;
	ld.global.f64 	%fd42, [%rd46];
	ld.global.f64 	%fd43, [%rd45];
	fma.rn.f64 	%fd44, %fd42, %fd43, %fd41;
	ld.global.f64 	%fd45, [%rd46+8];
	ld.global.f64 	%fd46, [%rd45+4000];
	fma.rn.f64 	%fd47, %fd45, %fd46, %fd44;
	ld.global.f64 	%fd48, [%rd46+16];
	ld.global.f64 	%fd49, [%rd45+8000];
	fma.rn.f64 	%fd50, %fd48, %fd49, %fd47;
	ld.global.f64 	%fd51, [%rd46+24];
	ld.global.f64 	%fd52, [%rd45+12000];
	fma.rn.f64 	%fd53, %fd51, %fd52, %fd50;
	ld.global.f64 	%fd54, [%rd46+32];
	ld.global.f64 	%fd55, [%rd45+16000];
	fma.rn.f64 	%fd56, %fd54, %fd55, %fd53;
	ld.global.f64 	%fd57, [%rd46+40];
	ld.global.f64 	%fd58, [%rd45+20000];
	fma.rn.f64 	%fd59, %fd57, %fd58, %fd56;
	ld.global.f64 	%fd60, [%rd46+48];
	ld.global.f64 	%fd61, [%rd45+24000];
	fma.rn.f64 	%fd62, %fd60, %fd61, %fd59;
	ld.global.f64 	%fd63, [%rd46+56];
	ld.global.f64 	%fd64, [%rd45+28000];
	fma.rn.f64 	%fd111, %fd63, %fd64, %fd62;
	add.s32 	%r20, %r20, 16;
	add.s64 	%rd46, %rd46, 128;
	add.s64 	%rd45, %rd45, 64000;
	setp.ne.s32 	%p3, %r20, 0;
	@%p3 bra 	$L__BB1_3;
$L__BB1_4:
	setp.eq.s32 	%p4, %r3, 0;
	@%p4 bra 	$L__BB1_13;
	mul.wide.u32 	%rd24, %r1, 4000;
	add.s64 	%rd9, %rd1, %rd24;
	mul.wide.u32 	%rd25, %r2, 8;
	add.s64 	%rd10, %rd2, %rd25;
	and.b32  	%r9, %r18, 7;
	setp.lt.u32 	%p5, %r3, 8;
	@%p5 bra 	$L__BB1_7;
	mul.wide.u32 	%rd26, %r22, 8;
	add.s64 	%rd27, %rd9, %rd26;
	ld.global.f64 	%fd66, [%rd27];
	mul.wide.u32 	%rd28, %r22, 4000;
	add.s64 	%rd29, %rd10, %rd28;
	ld.global.f64 	%fd67, [%rd29];
	fma.rn.f64 	%fd68, %fd66, %fd67, %fd111;
	ld.global.f64 	%fd69, [%rd27+8];
	ld.global.f64 	%fd70, [%rd29+4000];
	fma.rn.f64 	%fd71, %fd69, %fd70, %fd68;
	ld.global.f64 	%fd72, [%rd27+16];
	ld.global.f64 	%fd73, [%rd29+8000];
	fma.rn.f64 	%fd74, %fd72, %fd73, %fd71;
	ld.global.f64 	%fd75, [%rd27+24];
	ld.global.f64 	%fd76, [%rd29+12000];
	fma.rn.f64 	%fd77, %fd75, %fd76, %fd74;
	ld.global.f64 	%fd78, [%rd27+32];
	ld.global.f64 	%fd79, [%rd29+16000];
	fma.rn.f64 	%fd80, %fd78, %fd79, %fd77;
	ld.global.f64 	%fd81, [%rd27+40];
	ld.global.f64 	%fd82, [%rd29+20000];
	fma.rn.f64 	%fd83, %fd81, %fd82, %fd80;
	ld.global.f64 	%fd84, [%rd27+48];
	ld.global.f64 	%fd85, [%rd29+24000];
	fma.rn.f64 	%fd86, %fd84, %fd85, %fd83;
	ld.global.f64 	%fd87, [%rd27+56];
	ld.global.f64 	%fd88, [%rd29+28000];
	fma.rn.f64 	%fd111, %fd87, %fd88, %fd86;
	add.s32 	%r22, %r22, 8;
$L__BB1_7:
	setp.eq.s32 	%p6, %r9, 0;
	@%p6 bra 	$L__BB1_13;
	and.b32  	%r12, %r18, 3;
	setp.lt.u32 	%p7, %r9, 4;
	@%p7 bra 	$L__BB1_10;
	mul.wide.u32 	%rd30, %r22, 8;
	add.s64 	%rd31, %rd9, %rd30;
	ld.global.f64 	%fd90, [%rd31];
	mul.wide.u32 	%rd32, %r22, 4000;
	add.s64 	%rd33, %rd10, %rd32;
	ld.global.f64 	%fd91, [%rd33];
	fma.rn.f64 	%fd92, %fd90, %fd91, %fd111;
	ld.global.f64 	%fd93, [%rd31+8];
	ld.global.f64 	%fd94, [%rd33+4000];
	fma.rn.f64 	%fd95, %fd93, %fd94, %fd92;
	ld.global.f64 	%fd96, [%rd31+16];
	ld.global.f64 	%fd97, [%rd33+8000];
	fma.rn.f64 	%fd98, %fd96, %fd97, %fd95;
	ld.global.f64 	%fd99, [%rd31+24];
	ld.global.f64 	%fd100, [%rd33+12000];
	fma.rn.f64 	%fd111, %fd99, %fd100, %fd98;
	add.s32 	%r22, %r22, 4;
$L__BB1_10:
	setp.eq.s32 	%p8, %r12, 0;
	@%p8 bra 	$L__BB1_13;
	mul.wide.u32 	%rd34, %r22, 4000;
	add.s64 	%rd36, %rd34, %rd25;
	add.s64 	%rd48, %rd2, %rd36;
	mul.wide.u32 	%rd38, %r22, 8;
	add.s64 	%rd39, %rd24, %rd38;
	add.s64 	%rd47, %rd1, %rd39;
	neg.s32 	%r24, %r12;
$L__BB1_12:
	.pragma "nounroll";
	ld.global.f64 	%fd101, [%rd47];
	ld.global.f64 	%fd102, [%rd48];
	fma.rn.f64 	%fd111, %fd101, %fd102, %fd111;
	add.s64 	%rd48, %rd48, 4000;
	add.s64 	%rd47, %rd47, 8;
	add.s32 	%r24, %r24, 1;
	setp.ne.s32 	%p9, %r24, 0;
	@%p9 bra 	$L__BB1_12;
$L__BB1_13:
	cvta.to.global.u64 	%rd40, %rd19;
	mul.wide.u32 	%rd41, %r1, 4000;
	add.s64 	%rd42, %rd40, %rd41;
	mul.wide.u32 	%rd43, %r2, 8;
	add.s64 	%rd44, %rd42, %rd43;
	st.global.f64 	[%rd44], %fd111;
	ret;

}
	// .globl	_Z8MatTransPA500_dS0_
.visible .entry _Z8MatTransPA500_dS0_(
	.param .u64 .ptr .align 1 _Z8MatTransPA500_dS0__param_0,
	.param .u64 .ptr .align 1 _Z8MatTransPA500_dS0__param_1
)
{
	.reg .b32 	%r<3>;
	.reg .b64 	%rd<13>;
	.reg .b64 	%fd<2>;

	ld.param.u64 	%rd1, [_Z8MatTransPA500_dS0__param_0];
	ld.param.u64 	%rd2, [_Z8MatTransPA500_dS0__param_1];
	cvta.to.global.u64 	%rd3, %rd2;
	cvta.to.global.u64 	%rd4, %rd1;
	mov.u32 	%r1, %tid.x;
	mov.u32 	%r2, %tid.y;
	mul.wide.u32 	%rd5, %r1, 4000;
	add.s64 	%rd6, %rd4, %rd5;
	mul.wide.u32 	%rd7, %r2, 8;
	add.s64 	%rd8, %rd6, %rd7;
	ld.global.f64 	%fd1, [%rd8];
	mul.wide.u32 	%rd9, %r2, 4000;
	add.s64 	%rd10, %rd3, %rd9;
	mul.wide.u32 	%rd11, %r1, 8;
	add.s64 	%rd12, %rd10, %rd11;
	st.global.f64 	[%rd12], %fd1;
	ret;

}
	// .globl	_Z14multMatByValuedPA500_dS0_
.visible .entry _Z14multMatByValuedPA500_dS0_(
	.param .f64 _Z14multMatByValuedPA500_dS0__param_0,
	.param .u64 .ptr .align 1 _Z14multMatByValuedPA500_dS0__param_1,
	.param .u64 .ptr .align 1 _Z14multMatByValuedPA500_dS0__param_2
)
{
	.reg .b32 	%r<3>;
	.reg .b64 	%rd<11>;
	.reg .b64 	%fd<4>;

	ld.param.f64 	%fd1, [_Z14multMatByValuedPA500_dS0__param_0];
	ld.param.u64 	%rd1, [_Z14multMatByValuedPA500_dS0__param_1];
	ld.param.u64 	%rd2, [_Z14multMatByValuedPA500_dS0__param_2];
	cvta.to.global.u64 	%rd3, %rd2;
	cvta.to.global.u64 	%rd4, %rd1;
	mov.u32 	%r1, %tid.x;
	mov.u32 	%r2, %tid.y;
	mul.wide.u32 	%rd5, %r1, 4000;
	add.s64 	%rd6, %rd4, %rd5;
	mul.wide.u32 	%rd7, %r2, 8;
	add.s64 	%rd8, %rd6, %rd7;
	ld.global.f64 	%fd2, [%rd8];
	mul.f64 	%fd3, %fd1, %fd2;
	add.s64 	%rd9, %rd3, %rd5;
	add.s64 	%rd10, %rd9, %rd7;
	st.global.f64 	[%rd10], %fd3;
	ret;

}
	// .globl	_Z8coFactorPA500_dS0_
.visible .entry _Z8coFactorPA500_dS0_(
	.param .u64 .ptr .align 1 _Z8coFactorPA500_dS0__param_0,
	.param .u64 .ptr .align 1 _Z8coFactorPA500_dS0__param_1
)
{
	.reg .pred 	%p<3>;
	.reg .b32 	%r<5>;
	.reg .b64 	%rd<17>;
	.reg .b64 	%fd<4>;

	ld.param.u64 	%rd3, [_Z8coFactorPA500_dS0__param_0];
	ld.param.u64 	%rd4, [_Z8coFactorPA500_dS0__param_1];
	cvta.to.global.u64 	%rd1, %rd4;
	cvta.to.global.u64 	%rd2, %rd3;
	mov.u32 	%r1, %tid.x;
	mov.u32 	%r2, %tid.y;
	add.s32 	%r3, %r2, %r1;
	and.b32  	%r4, %r3, 1;
	setp.eq.b32 	%p1, %r4, 1;
	not.pred 	%p2, %p1;
	@%p2 bra 	$L__BB4_2;
	mul.wide.u32 	%rd5, %r1, 4000;
	add.s64 	%rd6, %rd2, %rd5;
	mul.wide.u32 	%rd7, %r2, 8;
	add.s64 	%rd8, %rd6, %rd7;
	ld.global.f64 	%fd1, [%rd8];
	neg.f64 	%fd2, %fd1;
	add.s64 	%rd9, %rd1, %rd5;
	add.s64 	%rd10, %rd9, %rd7;
	st.global.f64 	[%rd10], %fd2;
	bra.uni 	$L__BB4_3;
$L__BB4_2:
	mul.wide.u32 	%rd11, %r1, 4000;
	add.s64 	%rd12, %rd2, %rd11;
	mul.wide.u32 	%rd13, %r2, 8;
	add.s64 	%rd14, %rd12, %rd13;
	ld.global.f64 	%fd3, [%rd14];
	add.s64 	%rd15, %rd1, %rd11;
	add.s64 	%rd16, %rd15, %rd13;
	st.global.f64 	[%rd16], %fd3;
$L__BB4_3:
	ret;

}
	// .globl	_Z11determinatePA500_dPdii
.visible .entry _Z11determinatePA500_dPdii(
	.param .u64 .ptr .align 1 _Z11determinatePA500_dPdii_param_0,
	.param .u64 .ptr .align 1 _Z11determinatePA500_dPdii_param_1,
	.param .u32 _Z11determinatePA500_dPdii_param_2,
	.param .u32 _Z11determinatePA500_dPdii_param_3
)
{
	.reg .pred 	%p<49>;
	.reg .b32 	%r<79>;
	.reg .b64 	%rd<47>;
	.reg .b64 	%fd<207>;

	ld.param.u64 	%rd18, [_Z11determinatePA500_dPdii_param_0];
	ld.param.u64 	%rd19, [_Z11determinatePA500_dPdii_param_1];
	ld.param.u32 	%r38, [_Z11determinatePA500_dPdii_param_2];
	cvta.to.global.u64 	%rd1, %rd19;
	cvta.to.global.u64 	%rd2, %rd18;
	mov.u32 	%r1, %tid.x;
	mov.u32 	%r2, %tid.y;
	setp.le.u32 	%p1, %r2, %r1;
	@%p1 bra 	$L__BB5_14;
	mul.wide.u32 	%rd20, %r2, 4000;
	add.s64 	%rd3, %rd2, %rd20;
	mul.wide.u32 	%rd21, %r1, 8;
	add.s64 	%rd22, %rd3, %rd21;
	ld.global.f64 	%fd2, [%rd22];
	mul.wide.u32 	%rd23, %r1, 4000;
	add.s64 	%rd4, %rd2, %rd23;
	add.s64 	%rd24, %rd4, %rd21;
	ld.global.f64 	%fd3, [%rd24];
	div.rn.f64 	%fd1, %fd2, %fd3;
	setp.lt.s32 	%p2, %r38, 1;
	@%p2 bra 	$L__BB5_14;
	and.b32  	%r3, %r38, 15;
	setp.lt.u32 	%p3, %r38, 16;
	mov.b32 	%r69, 0;
	@%p3 bra 	$L__BB5_5;
	and.b32  	%r69, %r38, 2147483632;
	neg.s32 	%r67, %r69;
	add.s64 	%rd26, %rd23, %rd2;
	add.s64 	%rd44, %rd26, 64;
	add.s64 	%rd28, %rd20, %rd2;
	add.s64 	%rd43, %rd28, 64;
$L__BB5_4:
	.pragma "nounroll";
	ld.global.f64 	%fd4, [%rd44+-64];
	mul.f64 	%fd5, %fd1, %fd4;
	ld.global.f64 	%fd6, [%rd43+-64];
	sub.f64 	%fd7, %fd6, %fd5;
	st.global.f64 	[%rd43+-64], %fd7;
	ld.global.f64 	%fd8, [%rd44+-56];
	mul.f64 	%fd9, %fd1, %fd8;
	ld.global.f64 	%fd10, [%rd43+-56];
	sub.f64 	%fd11, %fd10, %fd9;
	st.global.f64 	[%rd43+-56], %fd11;
	ld.global.f64 	%fd12, [%rd44+-48];
	mul.f64 	%fd13, %fd1, %fd12;
	ld.global.f64 	%fd14, [%rd43+-48];
	sub.f64 	%fd15, %fd14, %fd13;
	st.global.f64 	[%rd43+-48], %fd15;
	ld.global.f64 	%fd16, [%rd44+-40];
	mul.f64 	%fd17, %fd1, %fd16;
	ld.global.f64 	%fd18, [%rd43+-40];
	sub.f64 	%fd19, %fd18, %fd17;
	st.global.f64 	[%rd43+-40], %fd19;
	ld.global.f64 	%fd20, [%rd44+-32];
	mul.f64 	%fd21, %fd1, %fd20;
	ld.global.f64 	%fd22, [%rd43+-32];
	sub.f64 	%fd23, %fd22, %fd21;
	st.global.f64 	[%rd43+-32], %fd23;
	ld.global.f64 	%fd24, [%rd44+-24];
	mul.f64 	%fd25, %fd1, %fd24;
	ld.global.f64 	%fd26, [%rd43+-24];
	sub.f64 	%fd27, %fd26, %fd25;
	st.global.f64 	[%rd43+-24], %fd27;
	ld.global.f64 	%fd28, [%rd44+-16];
	mul.f64 	%fd29, %fd1, %fd28;
	ld.global.f64 	%fd30, [%rd43+-16];
	sub.f64 	%fd31, %fd30, %fd29;
	st.global.f64 	[%rd43+-16], %fd31;
	ld.global.f64 	%fd32, [%rd44+-8];
	mul.f64 	%fd33, %fd1, %fd32;
	ld.global.f64 	%fd34, [%rd43+-8];
	sub.f64 	%fd35, %fd34, %fd33;
	st.global.f64 	[%rd43+-8], %fd35;
	ld.global.f64 	%fd36, [%rd44];
	mul.f64 	%fd37, %fd1, %fd36;
	ld.global.f64 	%fd38, [%rd43];
	sub.f64 	%fd39, %fd38, %fd37;
	st.global.f64 	[%rd43], %fd39;
	ld.global.f64 	%fd40, [%rd44+8];
	mul.f64 	%fd41, %fd1, %fd40;
	ld.global.f64 	%fd42, [%rd43+8];
	sub.f64 	%fd43, %fd42, %fd41;
	st.global.f64 	[%rd43+8], %fd43;
	ld.global.f64 	%fd44, [%rd44+16];
	mul.f64 	%fd45, %fd1, %fd44;
	ld.global.f64 	%fd46, [%rd43+16];
	sub.f64 	%fd47, %fd46, %fd45;
	st.global.f64 	[%rd43+16], %fd47;
	ld.global.f64 	%fd48, [%rd44+24];
	mul.f64 	%fd49, %fd1, %fd48;
	ld.global.f64 	%fd50, [%rd43+24];
	sub.f64 	%fd51, %fd50, %fd49;
	st.global.f64 	[%rd43+24], %fd51;
	ld.global.f64 	%fd52, [%rd44+32];
	mul.f64 	%fd53, %fd1, %fd52;
	ld.global.f64 	%fd54, [%rd43+32];
	sub.f64 	%fd55, %fd54, %fd53;
	st.global.f64 	[%rd43+32], %fd55;
	ld.global.f64 	%fd56, [%rd44+40];
	mul.f64 	%fd57, %fd1, %fd56;
	ld.global.f64 	%fd58, [%rd43+40];
	sub.f64 	%fd59, %fd58, %fd57;
	st.global.f64 	[%rd43+40], %fd59;
	ld.global.f64 	%fd60, [%rd44+48];
	mul.f64 	%fd61, %fd1, %fd60;
	ld.global.f64 	%fd62, [%rd43+48];
	sub.f64 	%fd63, %fd62, %fd61;
	st.global.f64 	[%rd43+48], %fd63;
	ld.global.f64 	%fd64, [%rd44+56];
	mul.f64 	%fd65, %fd1, %fd64;
	ld.global.f64 	%fd66, [%rd43+56];
	sub.f64 	%fd67, %fd66, %fd65;
	st.global.f64 	[%rd43+56], %fd67;
	add.s32 	%r67, %r67, 16;
	add.s64 	%rd44, %rd44, 128;
	add.s64 	%rd43, %rd43, 128;
	setp.ne.s32 	%p4, %r67, 0;
	@%p4 bra 	$L__BB5_4;
$L__BB5_5:
	setp.eq.s32 	%p5, %r3, 0;
	@%p5 bra 	$L__BB5_14;
	and.b32  	%r9, %r38, 7;
	setp.lt.u32 	%p6, %r3, 8;
	@%p6 bra 	$L__BB5_8;
	mul.wide.u32 	%rd29, %r69, 8;
	add.s64 	%rd30, %rd4, %rd29;
	ld.global.f64 	%fd68, [%rd30];
	mul.f64 	%fd69, %fd1, %fd68;
	add.s64 	%rd31, %rd3, %rd29;
	ld.global.f64 	%fd70, [%rd31];
	sub.f64 	%fd71, %fd70, %fd69;
	st.global.f64 	[%rd31], %fd71;
	ld.global.f64 	%fd72, [%rd30+8];
	mul.f64 	%fd73, %fd1, %fd72;
	ld.global.f64 	%fd74, [%rd31+8];
	sub.f64 	%fd75, %fd74, %fd73;
	st.global.f64 	[%rd31+8], %fd75;
	ld.global.f64 	%fd76, [%rd30+16];
	mul.f64 	%fd77, %fd1, %fd76;
	ld.global.f64 	%fd78, [%rd31+16];
	sub.f64 	%fd79, %fd78, %fd77;
	st.global.f64 	[%rd31+16], %fd79;
	ld.global.f64 	%fd80, [%rd30+24];
	mul.f64 	%fd81, %fd1, %fd80;
	ld.global.f64 	%fd82, [%rd31+24];
	sub.f64 	%fd83, %fd82, %fd81;
	st.global.f64 	[%rd31+24], %fd83;
	ld.global.f64 	%fd84, [%rd30+32];
	mul.f64 	%fd85, %fd1, %fd84;
	ld.global.f64 	%fd86, [%rd31+32];
	sub.f64 	%fd87, %fd86, %fd85;
	st.global.f64 	[%rd31+32], %fd87;
	ld.global.f64 	%fd88, [%rd30+40];
	mul.f64 	%fd89, %fd1, %fd88;
	ld.global.f64 	%fd90, [%rd31+40];
	sub.f64 	%fd91, %fd90, %fd89;
	st.global.f64 	[%rd31+40], %fd91;
	ld.global.f64 	%fd92, [%rd30+48];
	mul.f64 	%fd93, %fd1, %fd92;
	ld.global.f64 	%fd94, [%rd31+48];
	sub.f64 	%fd95, %fd94, %fd93;
	st.global.f64 	[%rd31+48], %fd95;
	ld.global.f64 	%fd96, [%rd30+56];
	mul.f64 	%fd97, %fd1, %fd96;
	ld.global.f64 	%fd98, [%rd31+56];
	sub.f64 	%fd99, %fd98, %fd97;
	st.global.f64 	[%rd31+56], %fd99;
	add.s32 	%r69, %r69, 8;
$L__BB5_8:
	setp.eq.s32 	%p7, %r9, 0;
	@%p7 bra 	$L__BB5_14;
	and.b32  	%r12, %r38, 3;
	setp.lt.u32 	%p8, %r9, 4;
	@%p8 bra 	$L__BB5_11;
	mul.wide.u32 	%rd32, %r69, 8;
	add.s64 	%rd33, %rd4, %rd32;
	ld.global.f64 	%fd100, [%rd33];
	mul.f64 	%fd101, %fd1, %fd100;
	add.s64 	%rd34, %rd3, %rd32;
	ld.global.f64 	%fd102, [%rd34];
	sub.f64 	%fd103, %fd102, %fd101;
	st.global.f64 	[%rd34], %fd103;
	ld.global.f64 	%fd104, [%rd33+8];
	mul.f64 	%fd105, %fd1, %fd104;
	ld.global.f64 	%fd106, [%rd34+8];
	sub.f64 	%fd107, %fd106, %fd105;
	st.global.f64 	[%rd34+8], %fd107;
	ld.global.f64 	%fd108, [%rd33+16];
	mul.f64 	%fd109, %fd1, %fd108;
	ld.global.f64 	%fd110, [%rd34+16];
	sub.f64 	%fd111, %fd110, %fd109;
	st.global.f64 	[%rd34+16], %fd111;
	ld.global.f64 	%fd112, [%rd33+24];
	mul.f64 	%fd113, %fd1, %fd112;
	ld.global.f64 	%fd114, [%rd34+24];
	sub.f64 	%fd115, %fd114, %fd113;
	st.global.f64 	[%rd34+24], %fd115;
	add.s32 	%r69, %r69, 4;
$L__BB5_11:
	setp.eq.s32 	%p9, %r12, 0;
	@%p9 bra 	$L__BB5_14;
	mul.wide.u32 	%rd36, %r69, 8;
	add.s64 	%rd37, %rd20, %rd36;
	add.s64 	%rd46, %rd2, %rd37;
	add.s64 	%rd39, %rd23, %rd36;
	add.s64 	%rd45, %rd2, %rd39;
	neg.s32 	%r71, %r12;
$L__BB5_13:
	.pragma "nounroll";
	ld.global.f64 	%fd116, [%rd45];
	mul.f64 	%fd117, %fd1, %fd116;
	ld.global.f64 	%fd118, [%rd46];
	sub.f64 	%fd119, %fd118, %fd117;
	st.global.f64 	[%rd46], %fd119;
	add.s64 	%rd46, %rd46, 8;
	add.s64 	%rd45, %rd45, 8;
	add.s32 	%r71, %r71, 1;
	setp.ne.s32 	%p10, %r71, 0;
	@%p10 bra 	$L__BB5_13;
$L__BB5_14:
	setp.lt.s32 	%p11, %r38, 1;
	@%p11 bra 	$L__BB5_85;
	mul.wide.u32 	%rd40, %r1, 4000;
	add.s64 	%rd41, %rd2, %rd40;
	mul.wide.u32 	%rd42, %r1, 8;
	add.s64 	%rd17, %rd41, %rd42;
	and.b32  	%r18, %r38, 15;
	setp.lt.u32 	%p12, %r38, 16;
	mov.b32 	%r75, 0;
	@%p12 bra 	$L__BB5_50;
	and.b32  	%r75, %r38, 2147483632;
	neg.s32 	%r72, %r1;
	mov.b32 	%r73, 0;
$L__BB5_17:
	.pragma "nounroll";
	setp.ne.s32 	%p13, %r72, 0;
	@%p13 bra 	$L__BB5_19;
	ld.global.f64 	%fd120, [%rd17];
	ld.global.f64 	%fd121, [%rd1];
	mul.f64 	%fd122, %fd120, %fd121;
	st.global.f64 	[%rd1], %fd122;
$L__BB5_19:
	add.s32 	%r42, %r73, 1;
	setp.ne.s32 	%p14, %r42, %r1;
	@%p14 bra 	$L__BB5_21;
	ld.global.f64 	%fd123, [%rd17];
	ld.global.f64 	%fd124, [%rd1];
	mul.f64 	%fd125, %fd123, %fd124;
	st.global.f64 	[%rd1], %fd125;
$L__BB5_21:
	add.s32 	%r43, %r73, 2;
	setp.ne.s32 	%p15, %r43, %r1;
	@%p15 bra 	$L__BB5_23;
	ld.global.f64 	%fd126, [%rd17];
	ld.global.f64 	%fd127, [%rd1];
	mul.f64 	%fd128, %fd126, %fd127;
	st.global.f64 	[%rd1], %fd128;
$L__BB5_23:
	add.s32 	%r44, %r73, 3;
	setp.ne.s32 	%p16, %r44, %r1;
	@%p16 bra 	$L__BB5_25;
	ld.global.f64 	%fd129, [%rd17];
	ld.global.f64 	%fd130, [%rd1];
	mul.f64 	%fd131, %fd129, %fd130;
	st.global.f64 	[%rd1], %fd131;
$L__BB5_25:
	add.s32 	%r45, %r73, 4;
	setp.ne.s32 	%p17, %r45, %r1;
	@%p17 bra 	$L__BB5_27;
	ld.global.f64 	%fd132, [%rd17];
	ld.global.f64 	%fd133, [%rd1];
	mul.f64 	%fd134, %fd132, %fd133;
	st.global.f64 	[%rd1], %fd134;
$L__BB5_27:
	add.s32 	%r46, %r73, 5;
	setp.ne.s32 	%p18, %r46, %r1;
	@%p18 bra 	$L__BB5_29;
	ld.global.f64 	%fd135, [%rd17];
	ld.global.f64 	%fd136, [%rd1];
	mul.f64 	%fd137, %fd135, %fd136;
	st.global.f64 	[%rd1], %fd137;
$L__BB5_29:
	add.s32 	%r47, %r73, 6;
	setp.ne.s32 	%p19, %r47, %r1;
	@%p19 bra 	$L__BB5_31;
	ld.global.f64 	%fd138, [%rd17];
	ld.global.f64 	%fd139, [%rd1];
	mul.f64 	%fd140, %fd138, %fd139;
	st.global.f64 	[%rd1], %fd140;
$L__BB5_31:
	add.s32 	%r48, %r73, 7;
	setp.ne.s32 	%p20, %r48, %r1;
	@%p20 bra 	$L__BB5_33;
	ld.global.f64 	%fd141, [%rd17];
	ld.global.f64 	%fd142, [%rd1];
	mul.f64 	%fd143, %fd141, %fd142;
	st.global.f64 	[%rd1], %fd143;
$L__BB5_33:
	add.s32 	%r49, %r73, 8;
	setp.ne.s32 	%p21, %r49, %r1;
	@%p21 bra 	$L__BB5_35;
	ld.global.f64 	%fd144, [%rd17];
	ld.global.f64 	%fd145, [%rd1];
	mul.f64 	%fd146, %fd144, %fd145;
	st.global.f64 	[%rd1], %fd146;
$L__BB5_35:
	add.s32 	%r50, %r73, 9;
	setp.ne.s32 	%p22, %r50, %r1;
	@%p22 bra 	$L__BB5_37;
	ld.global.f64 	%fd147, [%rd17];
	ld.global.f64 	%fd148, [%rd1];
	mul.f64 	%fd149, %fd147, %fd148;
	st.global.f64 	[%rd1], %fd149;
$L__BB5_37:
	add.s32 	%r51, %r73, 10;
	setp.ne.s32 	%p23, %r51, %r1;
	@%p23 bra 	$L__BB5_39;
	ld.global.f64 	%fd150, [%rd17];
	ld.global.f64 	%fd151, [%rd1];
	mul.f64 	%fd152, %fd150, %fd151;
	st.global.f64 	[%rd1], %fd152;
$L__BB5_39:
	add.s32 	%r52, %r73, 11;
	setp.ne.s32 	%p24, %r52, %r1;
	@%p24 bra 	$L__BB5_41;
	ld.global.f64 	%fd153, [%rd17];
	ld.global.f64 	%fd154, [%rd1];
	mul.f64 	%fd155, %fd153, %fd154;
	st.global.f64 	[%rd1], %fd155;
$L__BB5_41:
	add.s32 	%r53, %r73, 12;
	setp.ne.s32 	%p25, %r53, %r1;
	@%p25 bra 	$L__BB5_43;
	ld.global.f64 	%fd156, [%rd17];
	ld.global.f64 	%fd157, [%rd1];
	mul.f64 	%fd158, %fd156, %fd157;
	st.global.f64 	[%rd1], %fd158;
$L__BB5_43:
	add.s32 	%r54, %r73, 13;
	setp.ne.s32 	%p26, %r54, %r1;
	@%p26 bra 	$L__BB5_45;
	ld.global.f64 	%fd159, [%rd17];
	ld.global.f64 	%fd160, [%rd1];
	mul.f64 	%fd161, %fd159, %fd160;
	st.global.f64 	[%rd1], %fd161;
$L__BB5_45:
	add.s32 	%r55, %r73, 14;
	setp.ne.s32 	%p27, %r55, %r1;
	@%p27 bra 	$L__BB5_47;
	ld.global.f64 	%fd162, [%rd17];
	ld.global.f64 	%fd163, [%rd1];
	mul.f64 	%fd164, %fd162, %fd163;
	st.global.f64 	[%rd1], %fd164;
$L__BB5_47:
	add.s32 	%r56, %r73, 15;
	setp.ne.s32 	%p28, %r56, %r1;
	@%p28 bra 	$L__BB5_49;
	ld.global.f64 	%fd165, [%rd17];
	ld.global.f64 	%fd166, [%rd1];
	mul.f64 	%fd167, %fd165, %fd166;
	st.global.f64 	[%rd1], %fd167;
$L__BB5_49:
	add.s32 	%r73, %r73, 16;
	add.s32 	%r72, %r72, 16;
	setp.ne.s32 	%p29, %r73, %r75;
	@%p29 bra 	$L__BB5_17;
$L__BB5_50:
	setp.eq.s32 	%p30, %r18, 0;
	@%p30 bra 	$L__BB5_85;
	and.b32  	%r26, %r38, 7;
	setp.lt.u32 	%p31, %r18, 8;
	@%p31 bra 	$L__BB5_69;
	setp.ne.s32 	%p32, %r75, %r1;
	@%p32 bra 	$L__BB5_54;
	ld.global.f64 	%fd168, [%rd17];
	ld.global.f64 	%fd169, [%rd1];
	mul.f64 	%fd170, %fd168, %fd169;
	st.global.f64 	[%rd1], %fd170;
$L__BB5_54:
	add.s32 	%r57, %r75, 1;
	setp.ne.s32 	%p33, %r57, %r1;
	@%p33 bra 	$L__BB5_56;
	ld.global.f64 	%fd171, [%rd17];
	ld.global.f64 	%fd172, [%rd1];
	mul.f64 	%fd173, %fd171, %fd172;
	st.global.f64 	[%rd1], %fd173;
$L__BB5_56:
	add.s32 	%r58, %r75, 2;
	setp.ne.s32 	%p34, %r58, %r1;
	@%p34 bra 	$L__BB5_58;
	ld.global.f64 	%fd174, [%rd17];
	ld.global.f64 	%fd175, [%rd1];
	mul.f64 	%fd176, %fd174, %fd175;
	st.global.f64 	[%rd1], %fd176;
$L__BB5_58:
	add.s32 	%r59, %r75, 3;
	setp.ne.s32 	%p35, %r59, %r1;
	@%p35 bra 	$L__BB5_60;
	ld.global.f64 	%fd177, [%rd17];
	ld.global.f64 	%fd178, [%rd1];
	mul.f64 	%fd179, %fd177, %fd178;
	st.global.f64 	[%rd1], %fd179;
$L__BB5_60:
	add.s32 	%r60, %r75, 4;
	setp.ne.s32 	%p36, %r60, %r1;
	@%p36 bra 	$L__BB5_62;
	ld.global.f64 	%fd180, [%rd17];
	ld.global.f64 	%fd181, [%rd1];
	mul.f64 	%fd182, %fd180, %fd181;
	st.global.f64 	[%rd1], %fd182;
$L__BB5_62:
	add.s32 	%r61, %r75, 5;
	setp.ne.s32 	%p37, %r61, %r1;
	@%p37 bra 	$L__BB5_64;
	ld.global.f64 	%fd183, [%rd17];
	ld.global.f64 	%fd184, [%rd1];
	mul.f64 	%fd185, %fd183, %fd184;
	st.global.f64 	[%rd1], %fd185;
$L__BB5_64:
	add.s32 	%r62, %r75, 6;
	setp.ne.s32 	%p38, %r62, %r1;
	@%p38 bra 	$L__BB5_66;
	ld.global.f64 	%fd186, [%rd17];
	ld.global.f64 	%fd187, [%rd1];
	mul.f64 	%fd188, %fd186, %fd187;
	st.global.f64 	[%rd1], %fd188;
$L__BB5_66:
	add.s32 	%r63, %r75, 7;
	setp.ne.s32 	%p39, %r63, %r1;
	@%p39 bra 	$L__BB5_68;
	ld.global.f64 	%fd189, [%rd17];
	ld.global.f64 	%fd190, [%rd1];
	mul.f64 	%fd191, %fd189, %fd190;
	st.global.f64 	[%rd1], %fd191;
$L__BB5_68:
	add.s32 	%r75, %r75, 8;
$L__BB5_69:
	setp.eq.s32 	%p40, %r26, 0;
	@%p40 bra 	$L__BB5_85;
	and.b32  	%r29, %r38, 3;
	setp.lt.u32 	%p41, %r26, 4;
	@%p41 bra 	$L__BB5_80;
	setp.ne.s32 	%p42, %r75, %r1;
	@%p42 bra 	$L__BB5_73;
	ld.global.f64 	%fd192, [%rd17];
	ld.global.f64 	%fd193, [%rd1];
	mul.f64 	%fd194, %fd192, %fd193;
	st.global.f64 	[%rd1], %fd194;
$L__BB5_73:
	add.s32 	%r64, %r75, 1;
	setp.ne.s32 	%p43, %r64, %r1;
	@%p43 bra 	$L__BB5_75;
	ld.global.f64 	%fd195, [%rd17];
	ld.global.f64 	%fd196, [%rd1];
	mul.f64 	%fd197, %fd195, %fd196;
	st.global.f64 	[%rd1], %fd197;
$L__BB5_75:
	add.s32 	%r65, %r75, 2;
	setp.ne.s32 	%p44, %r65, %r1;
	@%p44 bra 	$L__BB5_77;
	ld.global.f64 	%fd198, [%rd17];
	ld.global.f64 	%fd199, [%rd1];
	mul.f64 	%fd200, %fd198, %fd199;
	st.global.f64 	[%rd1], %fd200;
$L__BB5_77:
	add.s32 	%r66, %r75, 3;
	setp.ne.s32 	%p45, %r66, %r1;
	@%p45 bra 	$L__BB5_79;
	ld.global.f64 	%fd201, [%rd17];
	ld.global.f64 	%fd202, [%rd1];
	mul.f64 	%fd203, %fd201, %fd202;
	st.global.f64 	[%rd1], %fd203;
$L__BB5_79:
	add.s32 	%r75, %r75, 4;
$L__BB5_80:
	setp.eq.s32 	%p46, %r29, 0;
	@%p46 bra 	$L__BB5_85;
	sub.s32 	%r78, %r75, %r1;
	neg.s32 	%r77, %r29;
$L__BB5_82:
	.pragma "nounroll";
	setp.ne.s32 	%p47, %r78, 0;
	@%p47 bra 	$L__BB5_84;
	ld.global.f64 	%fd204, [%rd17];
	ld.global.f64 	%fd205, [%rd1];
	mul.f64 	%fd206, %fd204, %fd205;
	st.global.f64 	[%rd1], %fd206;
$L__BB5_84:
	add.s32 	%r78, %r78, 1;
	add.s32 	%r77, %r77, 1;
	setp.ne.s32 	%p48, %r77, 0;
	@%p48 bra 	$L__BB5_82;
$L__BB5_85:
	ret;

}
	// .globl	_Z15determinate_gpuPA500_dPdii
.visible .entry _Z15determinate_gpuPA500_dPdii(
	.param .u64 .ptr .align 1 _Z15determinate_gpuPA500_dPdii_param_0,
	.param .u64 .ptr .align 1 _Z15determinate_gpuPA500_dPdii_param_1,
	.param .u32 _Z15determinate_gpuPA500_dPdii_param_2,
	.param .u32 _Z15determinate_gpuPA500_dPdii_param_3
)
{
	.reg .pred 	%p<49>;
	.reg .b32 	%r<79>;
	.reg .b64 	%rd<47>;
	.reg .b64 	%fd<207>;

	ld.param.u64 	%rd18, [_Z15determinate_gpuPA500_dPdii_param_0];
	ld.param.u64 	%rd19, [_Z15determinate_gpuPA500_dPdii_param_1];
	ld.param.u32 	%r38, [_Z15determinate_gpuPA500_dPdii_param_2];
	cvta.to.global.u64 	%rd1, %rd19;
	cvta.to.global.u64 	%rd2, %rd18;
	mov.u32 	%r1, %tid.x;
	mov.u32 	%r2, %tid.y;
	setp.le.u32 	%p1, %r2, %r1;
	@%p1 bra 	$L__BB6_14;
	mul.wide.u32 	%rd20, %r2, 4000;
	add.s64 	%rd3, %rd2, %rd20;
	mul.wide.u32 	%rd21, %r1, 8;
	add.s64 	%rd22, %rd3, %rd21;
	ld.global.f64 	%fd2, [%rd22];
	mul.wide.u32 	%rd23, %r1, 4000;
	add.s64 	%rd4, %rd2, %rd23;
	add.s64 	%rd24, %rd4, %rd21;
	ld.global.f64 	%fd3, [%rd24];
	div.rn.f64 	%fd1, %fd2, %fd3;
	setp.lt.s32 	%p2, %r38, 1;
	@%p2 bra 	$L__BB6_14;
	and.b32  	%r3, %r38, 15;
	setp.lt.u32 	%p3, %r38, 16;
	mov.b32 	%r69, 0;
	@%p3 bra 	$L__BB6_5;
	and.b32  	%r69, %r38, 2147483632;
	neg.s32 	%r67, %r69;
	add.s64 	%rd26, %rd23, %rd2;
	add.s64 	%rd44, %rd26, 64;
	add.s64 	%rd28, %rd20, %rd2;
	add.s64 	%rd43, %rd28, 64;
$L__BB6_4:
	.pragma "nounroll";
	ld.global.f64 	%fd4, [%rd44+-64];
	mul.f64 	%fd5, %fd1, %fd4;
	ld.global.f64 	%fd6, [%rd43+-64];
	sub.f64 	%fd7, %fd6, %fd5;
	st.global.f64 	[%rd43+-64], %fd7;
	ld.global.f64 	%fd8, [%rd44+-56];
	mul.f64 	%fd9, %fd1, %fd8;
	ld.global.f64 	%fd10, [%rd43+-56];
	sub.f64 	%fd11, %fd10, %fd9;
	st.global.f64 	[%rd43+-56], %fd11;
	ld.global.f64 	%fd12, [%rd44+-48];
	mul.f64 	%fd13, %fd1, %fd12;
	ld.global.f64 	%fd14, [%rd43+-48];
	sub.f64 	%fd15, %fd14, %fd13;
	st.global.f64 	[%rd43+-48], %fd15;
	ld.global.f64 	%fd16, [%rd44+-40];
	mul.f64 	%fd17, %fd1, %fd16;
	ld.global.f64 	%fd18, [%rd43+-40];
	sub.f64 	%fd19, %fd18, %fd17;
	st.global.f64 	[%rd43+-40], %fd19;
	ld.global.f64 	%fd20, [%rd44+-32];
	mul.f64 	%fd21, %fd1, %fd20;
	ld.global.f64 	%fd22, [%rd43+-32];
	sub.f64 	%fd23, %fd22, %fd21;
	st.global.f64 	[%rd43+-32], %fd23;
	ld.global.f64 	%fd24, [%rd44+-24];
	mul.f64 	%fd25, %fd1, %fd24;
	ld.global.f64 	%fd26, [%rd43+-24];
	sub.f64 	%fd27, %fd26, %fd25;
	st.global.f64 	[%rd43+-24], %fd27;
	ld.global.f64 	%fd28, [%rd44+-16];
	mul.f64 	%fd29, %fd1, %fd28;
	ld.global.f64 	%fd30, [%rd43+-16];
	sub.f64 	%fd31, %fd30, %fd29;
	st.global.f64 	[%rd43+-16], %fd31;
	ld.global.f64 	%fd32, [%rd44+-8];
	mul.f64 	%fd33, %fd1, %fd32;
	ld.global.f64 	%fd34, [%rd43+-8];
	sub.f64 	%fd35, %fd34, %fd33;
	st.global.f64 	[%rd43+-8], %fd35;
	ld.global.f64 	%fd36, [%rd44];
	mul.f64 	%fd37, %fd1, %fd36;
	ld.global.f64 	%fd38, [%rd43];
	sub.f64 	%fd39, %fd38, %fd37;
	st.global.f64 	[%rd43], %fd39;
	ld.global.f64 	%fd40, [%rd44+8];
	mul.f64 	%fd41, %fd1, %fd40;
	ld.global.f64 	%fd42, [%rd43+8];
	sub.f64 	%fd43, %fd42, %fd41;
	st.global.f64 	[%rd43+8], %fd43;
	ld.global.f64 	%fd44, [%rd44+16];
	mul.f64 	%fd45, %fd1, %fd44;
	ld.global.f64 	%fd46, [%rd43+16];
	sub.f64 	%fd47, %fd46, %fd45;
	st.global.f64 	[%rd43+16], %fd47;
	ld.global.f64 	%fd48, [%rd44+24];
	mul.f64 	%fd49, %fd1, %fd48;
	ld.global.f64 	%fd50, [%rd43+24];
	sub.f64 	%fd51, %fd50, %fd49;
	st.global.f64 	[%rd43+24], %fd51;
	ld.global.f64 	%fd52, [%rd44+32];
	mul.f64 	%fd53, %fd1, %fd52;
	ld.global.f64 	%fd54, [%rd43+32];
	sub.f64 	%fd55, %fd54, %fd53;
	st.global.f64 	[%rd43+32], %fd55;
	ld.global.f64 	%fd56, [%rd44+40];
	mul.f64 	%fd57, %fd1, %fd56;
	ld.global.f64 	%fd58, [%rd43+40];
	sub.f64 	%fd59, %fd58, %fd57;
	st.global.f64 	[%rd43+40], %fd59;
	ld.global.f64 	%fd60, [%rd44+48];
	mul.f64 	%fd61, %fd1, %fd60;
	ld.global.f64 	%fd62, [%rd43+48];
	sub.f64 	%fd63, %fd62, %fd61;
	st.global.f64 	[%rd43+48], %fd63;
	ld.global.f64 	%fd64, [%rd44+56];
	mul.f64 	%fd65, %fd1, %fd64;
	ld.global.f64 	%fd66, [%rd43+56];
	sub.f64 	%fd67, %fd66, %fd65;
	st.global.f64 	[%rd43+56], %fd67;
	add.s32 	%r67, %r67, 16;
	add.s64 	%rd44, %rd44, 128;
	add.s64 	%rd43, %rd43, 128;
	setp.ne.s32 	%p4, %r67, 0;
	@%p4 bra 	$L__BB6_4;
$L__BB6_5:
	setp.eq.s32 	%p5, %r3, 0;
	@%p5 bra 	$L__BB6_14;
	and.b32  	%r9, %r38, 7;
	setp.lt.u32 	%p6, %r3, 8;
	@%p6 bra 	$L__BB6_8;
	mul.wide.u32 	%rd29, %r69, 8;
	add.s64 	%rd30, %rd4, %rd29;
	ld.global.f64 	%fd68, [%rd30];
	mul.f64 	%fd69, %fd1, %fd68;
	add.s64 	%rd31, %rd3, %rd29;
	ld.global.f64 	%fd70, [%rd31];
	sub.f64 	%fd71, %fd70, %fd69;
	st.global.f64 	[%rd31], %fd71;
	ld.global.f64 	%fd72, [%rd30+8];
	mul.f64 	%fd73, %fd1, %fd72;
	ld.global.f64 	%fd74, [%rd31+8];
	sub.f64 	%fd75, %fd74, %fd73;
	st.global.f64 	[%rd31+8], %fd75;
	ld.global.f64 	%fd76, [%rd30+16];
	mul.f64 	%fd77, %fd1, %fd76;
	ld.global.f64 	%fd78, [%rd31+16];
	sub.f64 	%fd79, %fd78, %fd77;
	st.global.f64 	[%rd31+16], %fd79;
	ld.global.f64 	%fd80, [%rd30+24];
	mul.f64 	%fd81, %fd1, %fd80;
	ld.global.f64 	%fd82, [%rd31+24];
	sub.f64 	%fd83, %fd82, %fd81;
	st.global.f64 	[%rd31+24], %fd83;
	ld.global.f64 	%fd84, [%rd30+32];
	mul.f64 	%fd85, %fd1, %fd84;
	ld.global.f64 	%fd86, [%rd31+32];
	sub.f64 	%fd87, %fd86, %fd85;
	st.global.f64 	[%rd31+32], %fd87;
	ld.global.f64 	%fd88, [%rd30+40];
	mul.f64 	%fd89, %fd1, %fd88;
	ld.global.f64 	%fd90, [%rd31+40];
	sub.f64 	%fd91, %fd90, %fd89;
	st.global.f64 	[%rd31+40], %fd91;
	ld.global.f64 	%fd92, [%rd30+48];
	mul.f64 	%fd93, %fd1, %fd92;
	ld.global.f64 	%fd94, [%rd31+48];
	sub.f64 	%fd95, %fd94, %fd93;
	st.global.f64 	[%rd31+48], %fd95;
	ld.global.f64 	%fd96, [%rd30+56];
	mul.f64 	%fd97, %fd1, %fd96;
	ld.global.f64 	%fd98, [%rd31+56];
	sub.f64 	%fd99, %fd98, %fd97;
	st.global.f64 	[%rd31+56], %fd99;
	add.s32 	%r69, %r69, 8;
$L__BB6_8:
	setp.eq.s32 	%p7, %r9, 0;
	@%p7 bra 	$L__BB6_14;
	and.b32  	%r12, %r38, 3;
	setp.lt.u32 	%p8, %r9, 4;
	@%p8 bra 	$L__BB6_11;
	mul.wide.u32 	%rd32, %r69, 8;
	add.s64 	%rd33, %rd4, %rd32;
	ld.global.f64 	%fd100, [%rd33];
	mul.f64 	%fd101, %fd1, %fd100;
	add.s64 	%rd34, %rd3, %rd32;
	ld.global.f64 	%fd102, [%rd34];
	sub.f64 	%fd103, %fd102, %fd101;
	st.global.f64 	[%rd34], %fd103;
	ld.global.f64 	%fd104, [%rd33+8];
	mul.f64 	%fd105, %fd1, %fd104;
	ld.global.f64 	%fd106, [%rd34+8];
	sub.f64 	%fd107, %fd106, %fd105;
	st.global.f64 	[%rd34+8], %fd107;
	ld.global.f64 	%fd108, [%rd33+16];
	mul.f64 	%fd109, %fd1, %fd108;
	ld.global.f64 	%fd110, [%rd34+16];
	sub.f64 	%fd111, %fd110, %fd109;
	st.global.f64 	[%rd34+16], %fd111;
	ld.global.f64 	%fd112, [%rd33+24];
	mul.f64 	%fd113, %fd1, %fd112;
	ld.global.f64 	%fd114, [%rd34+24];
	sub.f64 	%fd115, %fd114, %fd113;
	st.global.f64 	[%rd34+24], %fd115;
	add.s32 	%r69, %r69, 4;
$L__BB6_11:
	setp.eq.s32 	%p9, %r12, 0;
	@%p9 bra 	$L__BB6_14;
	mul.wide.u32 	%rd36, %r69, 8;
	add.s64 	%rd37, %rd20, %rd36;
	add.s64 	%rd46, %rd2, %rd37;
	add.s64 	%rd39, %rd23, %rd36;
	add.s64 	%rd45, %rd2, %rd39;
	neg.s32 	%r71, %r12;
$L__BB6_13:
	.pragma "nounroll";
	ld.global.f64 	%fd116, [%rd45];
	mul.f64 	%fd117, %fd1, %fd116;
	ld.global.f64 	%fd118, [%rd46];
	sub.f64 	%fd119, %fd118, %fd117;
	st.global.f64 	[%rd46], %fd119;
	add.s64 	%rd46, %rd46, 8;
	add.s64 	%rd45, %rd45, 8;
	add.s32 	%r71, %r71, 1;
	setp.ne.s32 	%p10, %r71, 0;
	@%p10 bra 	$L__BB6_13;
$L__BB6_14:
	setp.lt.s32 	%p11, %r38, 1;
	@%p11 bra 	$L__BB6_85;
	mul.wide.u32 	%rd40, %r1, 4000;
	add.s64 	%rd41, %rd2, %rd40;
	mul.wide.u32 	%rd42, %r1, 8;
	add.s64 	%rd17, %rd41, %rd42;
	and.b32  	%r18, %r38, 15;
	setp.lt.u32 	%p12, %r38, 16;
	mov.b32 	%r75, 0;
	@%p12 bra 	$L__BB6_50;
	and.b32  	%r75, %r38, 2147483632;
	neg.s32 	%r72, %r1;
	mov.b32 	%r73, 0;
$L__BB6_17:
	.pragma "nounroll";
	setp.ne.s32 	%p13, %r72, 0;
	@%p13 bra 	$L__BB6_19;
	ld.global.f64 	%fd120, [%rd17];
	ld.global.f64 	%fd121, [%rd1];
	mul.f64 	%fd122, %fd120, %fd121;
	st.global.f64 	[%rd1], %fd122;
$L__BB6_19:
	add.s32 	%r42, %r73, 1;
	setp.ne.s32 	%p14, %r42, %r1;
	@%p14 bra 	$L__BB6_21;
	ld.global.f64 	%fd123, [%rd17];
	ld.global.f64 	%fd124, [%rd1];
	mul.f64 	%fd125, %fd123, %fd124;
	st.global.f64 	[%rd1], %fd125;
$L__BB6_21:
	add.s32 	%r43, %r73, 2;
	setp.ne.s32 	%p15, %r43, %r1;
	@%p15 bra 	$L__BB6_23;
	ld.global.f64 	%fd126, [%rd17];
	ld.global.f64 	%fd127, [%rd1];
	mul.f64 	%fd128, %fd126, %fd127;
	st.global.f64 	[%rd1], %fd128;
$L__BB6_23:
	add.s32 	%r44, %r73, 3;
	setp.ne.s32 	%p16, %r44, %r1;
	@%p16 bra 	$L__BB6_25;
	ld.global.f64 	%fd129, [%rd17];
	ld.global.f64 	%fd130, [%rd1];
	mul.f64 	%fd131, %fd129, %fd130;
	st.global.f64 	[%rd1], %fd131;
$L__BB6_25:
	add.s32 	%r45, %r73, 4;
	setp.ne.s32 	%p17, %r45, %r1;
	@%p17 bra 	$L__BB6_27;
	ld.global.f64 	%fd132, [%rd17];
	ld.global.f64 	%fd133, [%rd1];
	mul.f64 	%fd134, %fd132, %fd133;
	st.global.f64 	[%rd1], %fd134;
$L__BB6_27:
	add.s32 	%r46, %r73, 5;
	setp.ne.s32 	%p18, %r46, %r1;
	@%p18 bra 	$L__BB6_29;
	ld.global.f64 	%fd135, [%rd17];
	ld.global.f64 	%fd136, [%rd1];
	mul.f64 	%fd137, %fd135, %fd136;
	st.global.f64 	[%rd1], %fd137;
$L__BB6_29:
	add.s32 	%r47, %r73, 6;
	setp.ne.s32 	%p19, %r47, %r1;
	@%p19 bra 	$L__BB6_31;
	ld.global.f64 	%fd138, [%rd17];
	ld.global.f64 	%fd139, [%rd1];
	mul.f64 	%fd140, %fd138, %fd139;
	st.global.f64 	[%rd1], %fd140;
$L__BB6_31:
	add.s32 	%r48, %r73, 7;
	setp.ne.s32 	%p20, %r48, %r1;
	@%p20 bra 	$L__BB6_33;
	ld.global.f64 	%fd141, [%rd17];
	ld.global.f64 	%fd142, [%rd1];
	mul.f64 	%fd143, %fd141, %fd142;
	st.global.f64 	[%rd1], %fd143;
$L__BB6_33:
	add.s32 	%r49, %r73, 8;
	setp.ne.s32 	%p21, %r49, %r1;
	@%p21 bra 	$L__BB6_35;
	ld.global.f64 	%fd144, [%rd17];
	ld.global.f64 	%fd145, [%rd1];
	mul.f64 	%fd146, %fd144, %fd145;
	st.global.f64 	[%rd1], %fd146;
$L__BB6_35:
	add.s32 	%r50, %r73, 9;
	setp.ne.s32 	%p22, %r50, %r1;
	@%p22 bra 	$L__BB6_37;
	ld.global.f64 	%fd147, [%rd17];
	ld.global.f64 	%fd148, [%rd1];
	mul.f64 	%fd149, %fd147, %fd148;
	st.global.f64 	[%rd1], %fd149;
$L__BB6_37:
	add.s32 	%r51, %r73, 10;
	setp.ne.s32 	%p23, %r51, %r1;
	@%p23 bra 	$L__BB6_39;
	ld.global.f64 	%fd150, [%rd17];
	ld.global.f64 	%fd151, [%rd1];
	mul.f64 	%fd152, %fd150, %fd151;
	st.global.f64 	[%rd1], %fd152;
$L__BB6_39:
	add.s32 	%r52, %r73, 11;
	setp.ne.s32 	%p24, %r52, %r1;
	@%p24 bra 	$L__BB6_41;
	ld.global.f64 	%fd153, [%rd17];
	ld.global.f64 	%fd154, [%rd1];
	mul.f64 	%fd155, %fd153, %fd154;
	st.global.f64 	[%rd1], %fd155;
$L__BB6_41:
	add.s32 	%r53, %r73, 12;
	setp.ne.s32 	%p25, %r53, %r1;
	@%p25 bra 	$L__BB6_43;
	ld.global.f64 	%fd156, [%rd17];
	ld.global.f64 	%fd157, [%rd1];
	mul.f64 	%fd158, %fd156, %fd157;
	st.global.f64 	[%rd1], %fd158;
$L__BB6_43:
	add.s32 	%r54, %r73, 13;
	setp.ne.s32 	%p26, %r54, %r1;
	@%p26 bra 	$L__BB6_45;
	ld.global.f64 	%fd159, [%rd17];
	ld.global.f64 	%fd160, [%rd1];
	mul.f64 	%fd161, %fd159, %fd160;
	st.global.f64 	[%rd1], %fd161;
$L__BB6_45:
	add.s32 	%r55, %r73, 14;
	setp.ne.s32 	%p27, %r55, %r1;
	@%p27 bra 	$L__BB6_47;
	ld.global.f64 	%fd162, [%rd17];
	ld.global.f64 	%fd163, [%rd1];
	mul.f64 	%fd164, %fd162, %fd163;
	st.global.f64 	[%rd1], %fd164;
$L__BB6_47:
	add.s32 	%r56, %r73, 15;
	setp.ne.s32 	%p28, %r56, %r1;
	@%p28 bra 	$L__BB6_49;
	ld.global.f64 	%fd165, [%rd17];
	ld.global.f64 	%fd166, [%rd1];
	mul.f64 	%fd167, %fd165, %fd166;
	st.global.f64 	[%rd1], %fd167;
$L__BB6_49:
	add.s32 	%r73, %r73, 16;
	add.s32 	%r72, %r72, 16;
	setp.ne.s32 	%p29, %r73, %r75;
	@%p29 bra 	$L__BB6_17;
$L__BB6_50:
	setp.eq.s32 	%p30, %r18, 0;
	@%p30 bra 	$L__BB6_85;
	and.b32  	%r26, %r38, 7;
	setp.lt.u32 	%p31, %r18, 8;
	@%p31 bra 	$L__BB6_69;
	setp.ne.s32 	%p32, %r75, %r1;
	@%p32 bra 	$L__BB6_54;
	ld.global.f64 	%fd168, [%rd17];
	ld.global.f64 	%fd169, [%rd1];
	mul.f64 	%fd170, %fd168, %fd169;
	st.global.f64 	[%rd1], %fd170;
$L__BB6_54:
	add.s32 	%r57, %r75, 1;
	setp.ne.s32 	%p33, %r57, %r1;
	@%p33 bra 	$L__BB6_56;
	ld.global.f64 	%fd171, [%rd17];
	ld.global.f64 	%fd172, [%rd1];
	mul.f64 	%fd173, %fd171, %fd172;
	st.global.f64 	[%rd1], %fd173;
$L__BB6_56:
	add.s32 	%r58, %r75, 2;
	setp.ne.s32 	%p34, %r58, %r1;
	@%p34 bra 	$L__BB6_58;
	ld.global.f64 	%fd174, [%rd17];
	ld.global.f64 	%fd175, [%rd1];
	mul.f64 	%fd176, %fd174, %fd175;
	st.global.f64 	[%rd1], %fd176;
$L__BB6_58:
	add.s32 	%r59, %r75, 3;
	setp.ne.s32 	%p35, %r59, %r1;
	@%p35 bra 	$L__BB6_60;
	ld.global.f64 	%fd177, [%rd17];
	ld.global.f64 	%fd178, [%rd1];
	mul.f64 	%fd179, %fd177, %fd178;
	st.global.f64 	[%rd1], %fd179;
$L__BB6_60:
	add.s32 	%r60, %r75, 4;
	setp.ne.s32 	%p36, %r60, %r1;
	@%p36 bra 	$L__BB6_62;
	ld.global.f64 	%fd180, [%rd17];
	ld.global.f64 	%fd181, [%rd1];
	mul.f64 	%fd182, %fd180, %fd181;
	st.global.f64 	[%rd1], %fd182;
$L__BB6_62:
	add.s32 	%r61, %r75, 5;
	setp.ne.s32 	%p37, %r61, %r1;
	@%p37 bra 	$L__BB6_64;
	ld.global.f64 	%fd183, [%rd17];
	ld.global.f64 	%fd184, [%rd1];
	mul.f64 	%fd185, %fd183, %fd184;
	st.global.f64 	[%rd1], %fd185;
$L__BB6_64:
	add.s32 	%r62, %r75, 6;
	setp.ne.s32 	%p38, %r62, %r1;
	@%p38 bra 	$L__BB6_66;
	ld.global.f64 	%fd186, [%rd17];
	ld.global.f64 	%fd187, [%rd1];
	mul.f64 	%fd188, %fd186, %fd187;
	st.global.f64 	[%rd1], %fd188;
$L__BB6_66:
	add.s32 	%r63, %r75, 7;
	setp.ne.s32 	%p39, %r63, %r1;
	@%p39 bra 	$L__BB6_68;
	ld.global.f64 	%fd189, [%rd17];
	ld.global.f64 	%fd190, [%rd1];
	mul.f64 	%fd191, %fd189, %fd190;
	st.global.f64 	[%rd1], %fd191;
$L__BB6_68:
	add.s32 	%r75, %r75, 8;
$L__BB6_69:
	setp.eq.s32 	%p40, %r26, 0;
	@%p40 bra 	$L__BB6_85;
	and.b32  	%r29, %r38, 3;
	setp.lt.u32 	%p41, %r26, 4;
	@%p41 bra 	$L__BB6_80;
	setp.ne.s32 	%p42, %r75, %r1;
	@%p42 bra 	$L__BB6_73;
	ld.global.f64 	%fd192, [%rd17];
	ld.global.f64 	%fd193, [%rd1];
	mul.f64 	%fd194, %fd192, %fd193;
	st.global.f64 	[%rd1], %fd194;
$L__BB6_73:
	add.s32 	%r64, %r75, 1;
	setp.ne.s32 	%p43, %r64, %r1;
	@%p43 bra 	$L__BB6_75;
	ld.global.f64 	%fd195, [%rd17];
	ld.global.f64 	%fd196, [%rd1];
	mul.f64 	%fd197, %fd195, %fd196;
	st.global.f64 	[%rd1], %fd197;
$L__BB6_75:
	add.s32 	%r65, %r75, 2;
	setp.ne.s32 	%p44, %r65, %r1;
	@%p44 bra 	$L__BB6_77;
	ld.global.f64 	%fd198, [%rd17];
	ld.global.f64 	%fd199, [%rd1];
	mul.f64 	%fd200, %fd198, %fd199;
	st.global.f64 	[%rd1], %fd200;
$L__BB6_77:
	add.s32 	%r66, %r75, 3;
	setp.ne.s32 	%p45, %r66, %r1;
	@%p45 bra 	$L__BB6_79;
	ld.global.f64 	%fd201, [%rd17];
	ld.global.f64 	%fd202, [%rd1];
	mul.f64 	%fd203, %fd201, %fd202;
	st.global.f64 	[%rd1], %fd203;
$L__BB6_79:
	add.s32 	%r75, %r75, 4;
$L__BB6_80:
	setp.eq.s32 	%p46, %r29, 0;
	@%p46 bra 	$L__BB6_85;
	sub.s32 	%r78, %r75, %r1;
	neg.s32 	%r77, %r29;
$L__BB6_82:
	.pragma "nounroll";
	setp.ne.s32 	%p47, %r78, 0;
	@%p47 bra 	$L__BB6_84;
	ld.global.f64 	%fd204, [%rd17];
	ld.global.f64 	%fd205, [%rd1];
	mul.f64 	%fd206, %fd204, %fd205;
	st.global.f64 	[%rd1], %fd206;
$L__BB6_84:
	add.s32 	%r78, %r78, 1;
	add.s32 	%r77, %r77, 1;
	setp.ne.s32 	%p48, %r77, 0;
	@%p48 bra 	$L__BB6_82;
$L__BB6_85:
	ret;

}


// ===== COMPILED SASS (sm_100) =====

	.target	sm_100

	.elftype	@"ET_EXEC"


//--------------------- .note.nv.tkinfo           --------------------------
	.section	.note.nv.tkinfo,"",@"SHT_NOTE"
	.sectionflags	@"SHF_NOTE_NV_TKINFO"
	.tkinfo
        /*0018*/ 	.word	0x00000002
        /*0030*/ 	.string	""
        /*0030*/ 	.string	"ptxas"
        /*0030*/ 	.string	"Cuda compilation tools, release 13.0, V13.0.88"
        /*0030*/ 	.string	"Build cuda_13.0.r13.0/compiler.36424714_0"
        /*0030*/ 	.string	"-arch sm_100 -m 64 "



//--------------------- .note.nv.cuinfo           --------------------------
	.section	.note.nv.cuinfo,"",@"SHT_NOTE"
	.sectionflags	@"SHF_NOTE_NV_CUINFO"
        /*0018*/ 	.short	0x0002
        /*001a*/ 	.short	0x0064
        /*001c*/ 	.short	0x0082
	.zero		2


//--------------------- .nv.info                  --------------------------
	.section	.nv.info,"",@"SHT_CUDA_INFO"
	.align	4


	//----- nvinfo : EIATTR_REGCOUNT
	.align		4
        /*0000*/ 	.byte	0x04, 0x2f
        /*0002*/ 	.short	(.L_1 - .L_0)
	.align		4
.L_0:
        /*0004*/ 	.word	index@(_Z6MatAddPA500_iS0_S0_)
        /*0008*/ 	.word	0x0000000e


	//----- nvinfo : EIATTR_FRAME_SIZE
	.align		4
.L_1:
        /*000c*/ 	.byte	0x04, 0x11
        /*000e*/ 	.short	(.L_3 - .L_2)
	.align		4
.L_2:
        /*0010*/ 	.word	index@(_Z6MatAddPA500_iS0_S0_)
        /*0014*/ 	.word	0x00000000


	//----- nvinfo : EIATTR_REGCOUNT
	.align		4
.L_3:
        /*0018*/ 	.byte	0x04, 0x2f
        /*001a*/ 	.short	(.L_5 - .L_4)
	.align		4
.L_4:
        /*001c*/ 	.word	index@(_Z7MatMultPA500_dS0_S0_i)
        /*0020*/ 	.word	0x00000020


	//----- nvinfo : EIATTR_FRAME_SIZE
	.align		4
.L_5:
        /*0024*/ 	.byte	0x04, 0x11
        /*0026*/ 	.short	(.L_7 - .L_6)
	.align		4
.L_6:
        /*0028*/ 	.word	index@(_Z7MatMultPA500_dS0_S0_i)
        /*002c*/ 	.word	0x00000000


	//----- nvinfo : EIATTR_REGCOUNT
	.align		4
.L_7:
        /*0030*/ 	.byte	0x04, 0x2f
        /*0032*/ 	.short	(.L_9 - .L_8)
	.align		4
.L_8:
        /*0034*/ 	.word	index@(_Z8MatTransPA500_dS0_)
        /*0038*/ 	.word	0x0000000c


	//----- nvinfo : EIATTR_FRAME_SIZE
	.align		4
.L_9:
        /*003c*/ 	.byte	0x04, 0x11
        /*003e*/ 	.short	(.L_11 - .L_10)
	.align		4
.L_10:
        /*0040*/ 	.word	index@(_Z8MatTransPA500_dS0_)
        /*0044*/ 	.word	0x00000000


	//----- nvinfo : EIATTR_REGCOUNT
	.align		4
.L_11:
        /*0048*/ 	.byte	0x04, 0x2f
        /*004a*/ 	.short	(.L_13 - .L_12)
	.align		4
.L_12:
        /*004c*/ 	.word	index@(_Z14multMatByValuedPA500_dS0_)
        /*0050*/ 	.word	0x0000000e


	//----- nvinfo : EIATTR_FRAME_SIZE
	.align		4
.L_13:
        /*0054*/ 	.byte	0x04, 0x11
        /*0056*/ 	.short	(.L_15 - .L_14)
	.align		4
.L_14:
        /*0058*/ 	.word	index@(_Z14multMatByValuedPA500_dS0_)
        /*005c*/ 	.word	0x00000000


	//----- nvinfo : EIATTR_REGCOUNT
	.align		4
.L_15:
        /*0060*/ 	.byte	0x04, 0x2f
        /*0062*/ 	.short	(.L_17 - .L_16)
	.align		4
.L_16:
        /*0064*/ 	.word	index@(_Z8coFactorPA500_dS0_)
        /*0068*/ 	.word	0x0000000a


	//----- nvinfo : EIATTR_FRAME_SIZE
	.align		4
.L_17:
        /*006c*/ 	.byte	0x04, 0x11
        /*006e*/ 	.short	(.L_19 - .L_18)
	.align		4
.L_18:
        /*0070*/ 	.word	index@(_Z8coFactorPA500_dS0_)
        /*0074*/ 	.word	0x00000000


	//----- nvinfo : EIATTR_REGCOUNT
	.align		4
.L_19:
        /*0078*/ 	.byte	0x04, 0x2f
        /*007a*/ 	.short	(.L_21 - .L_20)
	.align		4
.L_20:
        /*007c*/ 	.word	index@(_Z11determinatePA500_dPdii)
        /*0080*/ 	.word	0x00000020


	//----- nvinfo : EIATTR_FRAME_SIZE
	.align		4
.L_21:
        /*0084*/ 	.byte	0x04, 0x11
        /*0086*/ 	.short	(.L_23 - .L_22)
	.align		4
.L_22:
        /*0088*/ 	.word	index@($__internal_1_$__cuda_sm20_div_rn_f64_full)
        /*008c*/ 	.word	0x00000000


	//----- nvinfo : EIATTR_FRAME_SIZE
	.align		4
.L_23:
        /*0090*/ 	.byte	0x04, 0x11
        /*0092*/ 	.short	(.L_25 - .L_24)
	.align		4
.L_24:
        /*0094*/ 	.word	index@(_Z11determinatePA500_dPdii)
        /*0098*/ 	.word	0x00000000


	//----- nvinfo : EIATTR_REGCOUNT
	.align		4
.L_25:
        /*009c*/ 	.byte	0x04, 0x2f
        /*009e*/ 	.short	(.L_27 - .L_26)
	.align		4
.L_26:
        /*00a0*/ 	.word	index@(_Z15determinate_gpuPA500_dPdii)
        /*00a4*/ 	.word	0x00000020


	//----- nvinfo : EIATTR_FRAME_SIZE
	.align		4
.L_27:
        /*00a8*/ 	.byte	0x04, 0x11
        /*00aa*/ 	.short	(.L_29 - .L_28)
	.align		4
.L_28:
        /*00ac*/ 	.word	index@($__internal_0_$__cuda_sm20_div_rn_f64_full)
        /*00b0*/ 	.word	0x00000000


	//----- nvinfo : EIATTR_FRAME_SIZE
	.align		4
.L_29:
        /*00b4*/ 	.byte	0x04, 0x11
        /*00b6*/ 	.short	(.L_31 - .L_30)
	.align		4
.L_30:
        /*00b8*/ 	.word	index@(_Z15determinate_gpuPA500_dPdii)
        /*00bc*/ 	.word	0x00000000


	//----- nvinfo : EIATTR_MIN_STACK_SIZE
	.align		4
.L_31:
        /*00c0*/ 	.byte	0x04, 0x12
        /*00c2*/ 	.short	(.L_33 - .L_32)
	.align		4
.L_32:
        /*00c4*/ 	.word	index@(_Z15determinate_gpuPA500_dPdii)
        /*00c8*/ 	.word	0x00000000


	//----- nvinfo : EIATTR_MIN_STACK_SIZE
	.align		4
.L_33:
        /*00cc*/ 	.byte	0x04, 0x12
        /*00ce*/ 	.short	(.L_35 - .L_34)
	.align		4
.L_34:
        /*00d0*/ 	.word	index@(_Z11determinatePA500_dPdii)
        /*00d4*/ 	.word	0x00000000


	//----- nvinfo : EIATTR_MIN_STACK_SIZE
	.align		4
.L_35:
        /*00d8*/ 	.byte	0x04, 0x12
        /*00da*/ 	.short	(.L_37 - .L_36)
	.align		4
.L_36:
        /*00dc*/ 	.word	index@(_Z8coFactorPA500_dS0_)
        /*00e0*/ 	.word	0x00000000


	//----- nvinfo : EIATTR_MIN_STACK_SIZE
	.align		4
.L_37:
        /*00e4*/ 	.byte	0x04, 0x12
        /*00e6*/ 	.short	(.L_39 - .L_38)
	.align		4
.L_38:
        /*00e8*/ 	.word	index@(_Z14multMatByValuedPA500_dS0_)
        /*00ec*/ 	.word	0x00000000


	//----- nvinfo : EIATTR_MIN_STACK_SIZE
	.align		4
.L_39:
        /*00f0*/ 	.byte	0x04, 0x12
        /*00f2*/ 	.short	(.L_41 - .L_40)
	.align		4
.L_40:
        /*00f4*/ 	.word	index@(_Z8MatTransPA500_dS0_)
        /*00f8*/ 	.word	0x00000000


	//----- nvinfo : EIATTR_MIN_STACK_SIZE
	.align		4
.L_41:
        /*00fc*/ 	.byte	0x04, 0x12
        /*00fe*/ 	.short	(.L_43 - .L_42)
	.align		4
.L_42:
        /*0100*/ 	.word	index@(_Z7MatMultPA500_dS0_S0_i)
        /*0104*/ 	.word	0x00000000


	//----- nvinfo : EIATTR_MIN_STACK_SIZE
	.align		4
.L_43:
        /*0108*/ 	.byte	0x04, 0x12
        /*010a*/ 	.short	(.L_45 - .L_44)
	.align		4
.L_44:
        /*010c*/ 	.word	index@(_Z6MatAddPA500_iS0_S0_)
        /*0110*/ 	.word	0x00000000
.L_45:


//--------------------- .nv.compat                --------------------------
	.section	.nv.compat,"",@"SHT_CUDA_COMPAT_INFO"
	.align	4
        /*0000*/ 	.byte	0x02, 0x09, 0x00, 0x00, 0x02, 0x02, 0x01, 0x00, 0x02, 0x05, 0x05, 0x00, 0x03, 0x07, 0x01, 0x01
        /*0010*/ 	.byte	0x02, 0x03, 0x00, 0x00, 0x02, 0x06, 0x01, 0x00, 0x04, 0x0b, 0x08, 0x00, 0x01, 0x00, 0x00, 0x00
        /*0020*/ 	.byte	0x00, 0x00, 0x00, 0x00


//--------------------- .nv.info._Z15determinate_gpuPA500_dPdii --------------------------
	.section	.nv.info._Z15determinate_gpuPA500_dPdii,"",@"SHT_CUDA_INFO"
	.sectionflags	@""
	.align	4


	//----- nvinfo : EIATTR_CUDA_API_VERSION
	.align		4
        /*0000*/ 	.byte	0x04, 0x37
        /*0002*/ 	.short	(.L_47 - .L_46)
.L_46:
        /*0004*/ 	.word	0x00000082


	//----- nvinfo : EIATTR_KPARAM_INFO
	.align		4
.L_47:
        /*0008*/ 	.byte	0x04, 0x17
        /*000a*/ 	.short	(.L_49 - .L_48)
.L_48:
        /*000c*/ 	.word	0x00000000
        /*0010*/ 	.short	0x0003
        /*0012*/ 	.short	0x0014
        /*0014*/ 	.byte	0x00, 0xf0, 0x11, 0x00


	//----- nvinfo : EIATTR_KPARAM_INFO
	.align		4
.L_49:
        /*0018*/ 	.byte	0x04, 0x17
        /*001a*/ 	.short	(.L_51 - .L_50)
.L_50:
        /*001c*/ 	.word	0x00000000
        /*0020*/ 	.short	0x0002
        /*0022*/ 	.short	0x0010
        /*0024*/ 	.byte	0x00, 0xf0, 0x11, 0x00


	//----- nvinfo : EIATTR_KPARAM_INFO
	.align		4
.L_51:
        /*0028*/ 	.byte	0x04, 0x17
        /*002a*/ 	.short	(.L_53 - .L_52)
.L_52:
        /*002c*/ 	.word	0x00000000
        /*0030*/ 	.short	0x0001
        /*0032*/ 	.short	0x0008
        /*0034*/ 	.byte	0x00, 0xf5, 0x21, 0x00


	//----- nvinfo : EIATTR_KPARAM_INFO
	.align		4
.L_53:
        /*0038*/ 	.byte	0x04, 0x17
        /*003a*/ 	.short	(.L_55 - .L_54)
.L_54:
        /*003c*/ 	.word	0x00000000
        /*0040*/ 	.short	0x0000
        /*0042*/ 	.short	0x0000
        /*0044*/ 	.byte	0x00, 0xf5, 0x21, 0x00


	//----- nvinfo : EIATTR_SPARSE_MMA_MASK
	.align		4
.L_55:
        /*0048*/ 	.byte	0x03, 0x50
        /*004a*/ 	.short	0x0000


	//----- nvinfo : EIATTR_MAXREG_COUNT
	.align		4
        /*004c*/ 	.byte	0x03, 0x1b
        /*004e*/ 	.short	0x00ff


	//----- nvinfo : EIATTR_MERCURY_ISA_VERSION
	.align		4
        /*0050*/ 	.byte	0x03, 0x5f
        /*0052*/ 	.short	0x0101


	//----- nvinfo : EIATTR_VRC_CTA_INIT_COUNT
	.align		4
        /*0054*/ 	.byte	0x02, 0x4a
	.zero		1
	.zero		1


	//----- nvinfo : EIATTR_EXIT_INSTR_OFFSETS
	.align		4
        /*0058*/ 	.byte	0x04, 0x1c
        /*005a*/ 	.short	(.L_57 - .L_56)


	//   ....[0]....
.L_56:
        /*005c*/ 	.word	0x00000d80


	//   ....[1]....
        /*0060*/ 	.word	0x00001810


	//   ....[2]....
        /*0064*/ 	.word	0x00001d90


	//   ....[3]....
        /*0068*/ 	.word	0x00002060


	//   ....[4]....
        /*006c*/ 	.word	0x00002130


	//----- nvinfo : EIATTR_CRS_STACK_SIZE
	.align		4
.L_57:
        /*0070*/ 	.byte	0x04, 0x1e
        /*0072*/ 	.short	(.L_59 - .L_58)
.L_58:
        /*0074*/ 	.word	0x00000000


	//----- nvinfo : EIATTR_CBANK_PARAM_SIZE
	.align		4
.L_59:
        /*0078*/ 	.byte	0x03, 0x19
        /*007a*/ 	.short	0x0018


	//----- nvinfo : EIATTR_PARAM_CBANK
	.align		4
        /*007c*/ 	.byte	0x04, 0x0a
        /*007e*/ 	.short	(.L_61 - .L_60)
	.align		4
.L_60:
        /*0080*/ 	.word	index@(.nv.constant0._Z15determinate_gpuPA500_dPdii)
        /*0084*/ 	.short	0x0380
        /*0086*/ 	.short	0x0018


	//----- nvinfo : EIATTR_SW_WAR
	.align		4
.L_61:
        /*0088*/ 	.byte	0x04, 0x36
        /*008a*/ 	.short	(.L_63 - .L_62)
.L_62:
        /*008c*/ 	.word	0x00000008
.L_63:


//--------------------- .nv.info._Z11determinatePA500_dPdii --------------------------
	.section	.nv.info._Z11determinatePA500_dPdii,"",@"SHT_CUDA_INFO"
	.sectionflags	@""
	.align	4


	//----- nvinfo : EIATTR_CUDA_API_VERSION
	.align		4
        /*0000*/ 	.byte	0x04, 0x37
        /*0002*/ 	.short	(.L_65 - .L_64)
.L_64:
        /*0004*/ 	.word	0x00000082


	//----- nvinfo : EIATTR_KPARAM_INFO
	.align		4
.L_65:
        /*0008*/ 	.byte	0x04, 0x17
        /*000a*/ 	.short	(.L_67 - .L_66)
.L_66:
        /*000c*/ 	.word	0x00000000
        /*0010*/ 	.short	0x0003
        /*0012*/ 	.short	0x0014
        /*0014*/ 	.byte	0x00, 0xf0, 0x11, 0x00


	//----- nvinfo : EIATTR_KPARAM_INFO
	.align		4
.L_67:
        /*0018*/ 	.byte	0x04, 0x17
        /*001a*/ 	.short	(.L_69 - .L_68)
.L_68:
        /*001c*/ 	.word	0x00000000
        /*0020*/ 	.short	0x0002
        /*0022*/ 	.short	0x0010
        /*0024*/ 	.byte	0x00, 0xf0, 0x11, 0x00


	//----- nvinfo : EIATTR_KPARAM_INFO
	.align		4
.L_69:
        /*0028*/ 	.byte	0x04, 0x17
        /*002a*/ 	.short	(.L_71 - .L_70)
.L_70:
        /*002c*/ 	.word	0x00000000
        /*0030*/ 	.short	0x0001
        /*0032*/ 	.short	0x0008
        /*0034*/ 	.byte	0x00, 0xf5, 0x21, 0x00


	//----- nvinfo : EIATTR_KPARAM_INFO
	.align		4
.L_71:
        /*0038*/ 	.byte	0x04, 0x17
        /*003a*/ 	.short	(.L_73 - .L_72)
.L_72:
        /*003c*/ 	.word	0x00000000
        /*0040*/ 	.short	0x0000
        /*0042*/ 	.short	0x0000
        /*0044*/ 	.byte	0x00, 0xf5, 0x21, 0x00


	//----- nvinfo : EIATTR_SPARSE_MMA_MASK
	.align		4
.L_73:
        /*0048*/ 	.byte	0x03, 0x50
        /*004a*/ 	.short	0x0000


	//----- nvinfo : EIATTR_MAXREG_COUNT
	.align		4
        /*004c*/ 	.byte	0x03, 0x1b
        /*004e*/ 	.short	0x00ff


	//----- nvinfo : EIATTR_MERCURY_ISA_VERSION
	.align		4
        /*0050*/ 	.byte	0x03, 0x5f
        /*0052*/ 	.short	0x0101


	//----- nvinfo : EIATTR_VRC_CTA_INIT_COUNT
	.align		4
        /*0054*/ 	.byte	0x02, 0x4a
	.zero		1
	.zero		1


	//----- nvinfo : EIATTR_EXIT_INSTR_OFFSETS
	.align		4
        /*0058*/ 	.byte	0x04, 0x1c
        /*005a*/ 	.short	(.L_75 - .L_74)


	//   ....[0]....
.L_74:
        /*005c*/ 	.word	0x00000d80


	//   ....[1]....
        /*0060*/ 	.word	0x00001810


	//   ....[2]....
        /*0064*/ 	.word	0x00001d90


	//   ....[3]....
        /*0068*/ 	.word	0x00002060


	//   ....[4]....
        /*006c*/ 	.word	0x00002130


	//----- nvinfo : EIATTR_CRS_STACK_SIZE
	.align		4
.L_75:
        /*0070*/ 	.byte	0x04, 0x1e
        /*0072*/ 	.short	(.L_77 - .L_76)
.L_76:
        /*0074*/ 	.word	0x00000000


	//----- nvinfo : EIATTR_CBANK_PARAM_SIZE
	.align		4
.L_77:
        /*0078*/ 	.byte	0x03, 0x19
        /*007a*/ 	.short	0x0018


	//----- nvinfo : EIATTR_PARAM_CBANK
	.align		4
        /*007c*/ 	.byte	0x04, 0x0a
        /*007e*/ 	.short	(.L_79 - .L_78)
	.align		4
.L_78:
        /*0080*/ 	.word	index@(.nv.constant0._Z11determinatePA500_dPdii)
        /*0084*/ 	.short	0x0380
        /*0086*/ 	.short	0x0018


	//----- nvinfo : EIATTR_SW_WAR
	.align		4
.L_79:
        /*0088*/ 	.byte	0x04, 0x36
        /*008a*/ 	.short	(.L_81 - .L_80)
.L_80:
        /*008c*/ 	.word	0x00000008
.L_81:


//--------------------- .nv.info._Z8coFactorPA500_dS0_ --------------------------
	.section	.nv.info._Z8coFactorPA500_dS0_,"",@"SHT_CUDA_INFO"
	.sectionflags	@""
	.align	4


	//----- nvinfo : EIATTR_CUDA_API_VERSION
	.align		4
        /*0000*/ 	.byte	0x04, 0x37
        /*0002*/ 	.short	(.L_83 - .L_82)
.L_82:
        /*0004*/ 	.word	0x00000082


	//----- nvinfo : EIATTR_KPARAM_INFO
	.align		4
.L_83:
        /*0008*/ 	.byte	0x04, 0x17
        /*000a*/ 	.short	(.L_85 - .L_84)
.L_84:
        /*000c*/ 	.word	0x00000000
        /*0010*/ 	.short	0x0001
        /*0012*/ 	.short	0x0008
        /*0014*/ 	.byte	0x00, 0xf5, 0x21, 0x00


	//----- nvinfo : EIATTR_KPARAM_INFO
	.align		4
.L_85:
        /*0018*/ 	.byte	0x04, 0x17
        /*001a*/ 	.short	(.L_87 - .L_86)
.L_86:
        /*001c*/ 	.word	0x00000000
        /*0020*/ 	.short	0x0000
        /*0022*/ 	.short	0x0000
        /*0024*/ 	.byte	0x00, 0xf5, 0x21, 0x00


	//----- nvinfo : EIATTR_SPARSE_MMA_MASK
	.align		4
.L_87:
        /*0028*/ 	.byte	0x03, 0x50
        /*002a*/ 	.short	0x0000


	//----- nvinfo : EIATTR_MAXREG_COUNT
	.align		4
        /*002c*/ 	.byte	0x03, 0x1b
        /*002e*/ 	.short	0x00ff


	//----- nvinfo : EIATTR_MERCURY_ISA_VERSION
	.align		4
        /*0030*/ 	.byte	0x03, 0x5f
        /*0032*/ 	.short	0x0101


	//----- nvinfo : EIATTR_VRC_CTA_INIT_COUNT
	.align		4
        /*0034*/ 	.byte	0x02, 0x4a
	.zero		1
	.zero		1


	//----- nvinfo : EIATTR_EXIT_INSTR_OFFSETS
	.align		4
        /*0038*/ 	.byte	0x04, 0x1c
        /*003a*/ 	.short	(.L_89 - .L_88)


	//   ....[0]....
.L_88:
        /*003c*/ 	.word	0x00000110


	//   ....[1]....
        /*0040*/ 	.word	0x000001a0


	//----- nvinfo : EIATTR_CRS_STACK_SIZE
	.align		4
.L_89:
        /*0044*/ 	.byte	0x04, 0x1e
        /*0046*/ 	.short	(.L_91 - .L_90)
.L_90:
        /*0048*/ 	.word	0x00000000


	//----- nvinfo : EIATTR_CBANK_PARAM_SIZE
	.align		4
.L_91:
        /*004c*/ 	.byte	0x03, 0x19
        /*004e*/ 	.short	0x0010


	//----- nvinfo : EIATTR_PARAM_CBANK
	.align		4
        /*0050*/ 	.byte	0x04, 0x0a
        /*0052*/ 	.short	(.L_93 - .L_92)
	.align		4
.L_92:
        /*0054*/ 	.word	index@(.nv.constant0._Z8coFactorPA500_dS0_)
        /*0058*/ 	.short	0x0380
        /*005a*/ 	.short	0x0010


	//----- nvinfo : EIATTR_SW_WAR
	.align		4
.L_93:
        /*005c*/ 	.byte	0x04, 0x36
        /*005e*/ 	.short	(.L_95 - .L_94)
.L_94:
        /*0060*/ 	.word	0x00000008
.L_95:


//--------------------- .nv.info._Z14multMatByValuedPA500_dS0_ --------------------------
	.section	.nv.info._Z14multMatByValuedPA500_dS0_,"",@"SHT_CUDA_INFO"
	.sectionflags	@""
	.align	4


	//----- nvinfo : EIATTR_CUDA_API_VERSION
	.align		4
        /*0000*/ 	.byte	0x04, 0x37
        /*0002*/ 	.short	(.L_97 - .L_96)
.L_96:
        /*0004*/ 	.word	0x00000082


	//----- nvinfo : EIATTR_KPARAM_INFO
	.align		4
.L_97:
        /*0008*/ 	.byte	0x04, 0x17
        /*000a*/ 	.short	(.L_99 - .L_98)
.L_98:
        /*000c*/ 	.word	0x00000000
        /*0010*/ 	.short	0x0002
        /*0012*/ 	.short	0x0010
        /*0014*/ 	.byte	0x00, 0xf5, 0x21, 0x00


	//----- nvinfo : EIATTR_KPARAM_INFO
	.align		4
.L_99:
        /*0018*/ 	.byte	0x04, 0x17
        /*001a*/ 	.short	(.L_101 - .L_100)
.L_100:
        /*001c*/ 	.word	0x00000000
        /*0020*/ 	.short	0x0001
        /*0022*/ 	.short	0x0008
        /*0024*/ 	.byte	0x00, 0xf5, 0x21, 0x00


	//----- nvinfo : EIATTR_KPARAM_INFO
	.align		4
.L_101:
        /*0028*/ 	.byte	0x04, 0x17
        /*002a*/ 	.short	(.L_103 - .L_102)
.L_102:
        /*002c*/ 	.word	0x00000000
        /*0030*/ 	.short	0x0000
        /*0032*/ 	.short	0x0000
        /*0034*/ 	.byte	0x00, 0xf0, 0x21, 0x00


	//----- nvinfo : EIATTR_SPARSE_MMA_MASK
	.align		4
.L_103:
        /*0038*/ 	.byte	0x03, 0x50
        /*003a*/ 	.short	0x0000


	//----- nvinfo : EIATTR_MAXREG_COUNT
	.align		4
        /*003c*/ 	.byte	0x03, 0x1b
        /*003e*/ 	.short	0x00ff


	//----- nvinfo : EIATTR_MERCURY_ISA_VERSION
	.align		4
        /*0040*/ 	.byte	0x03, 0x5f
        /*0042*/ 	.short	0x0101


	//----- nvinfo : EIATTR_VRC_CTA_INIT_COUNT
	.align		4
        /*0044*/ 	.byte	0x02, 0x4a
	.zero		1
	.zero		1


	//----- nvinfo : EIATTR_EXIT_INSTR_OFFSETS
	.align		4
        /*0048*/ 	.byte	0x04, 0x1c
        /*004a*/ 	.short	(.L_105 - .L_104)


	//   ....[0]....
.L_104:
        /*004c*/ 	.word	0x000000e0


	//----- nvinfo : EIATTR_CBANK_PARAM_SIZE
	.align		4
.L_105:
        /*0050*/ 	.byte	0x03, 0x19
        /*0052*/ 	.short	0x0018


	//----- nvinfo : EIATTR_PARAM_CBANK
	.align		4
        /*0054*/ 	.byte	0x04, 0x0a
        /*0056*/ 	.short	(.L_107 - .L_106)
	.align		4
.L_106:
        /*0058*/ 	.word	index@(.nv.constant0._Z14multMatByValuedPA500_dS0_)
        /*005c*/ 	.short	0x0380
        /*005e*/ 	.short	0x0018


	//----- nvinfo : EIATTR_SW_WAR
	.align		4
.L_107:
        /*0060*/ 	.byte	0x04, 0x36
        /*0062*/ 	.short	(.L_109 - .L_108)
.L_108:
        /*0064*/ 	.word	0x00000008
.L_109:


//--------------------- .nv.info._Z8MatTransPA500_dS0_ --------------------------
	.section	.nv.info._Z8MatTransPA500_dS0_,"",@"SHT_CUDA_INFO"
	.sectionflags	@""
	.align	4


	//----- nvinfo : EIATTR_CUDA_API_VERSION
	.align		4
        /*0000*/ 	.byte	0x04, 0x37
        /*0002*/ 	.short	(.L_111 - .L_110)
.L_110:
        /*0004*/ 	.word	0x00000082


	//----- nvinfo : EIATTR_KPARAM_INFO
	.align		4
.L_111:
        /*0008*/ 	.byte	0x04, 0x17
        /*000a*/ 	.short	(.L_113 - .L_112)
.L_112:
        /*000c*/ 	.word	0x00000000
        /*0010*/ 	.short	0x0001
        /*0012*/ 	.short	0x0008
        /*0014*/ 	.byte	0x00, 0xf5, 0x21, 0x00


	//----- nvinfo : EIATTR_KPARAM_INFO
	.align		4
.L_113:
        /*0018*/ 	.byte	0x04, 0x17
        /*001a*/ 	.short	(.L_115 - .L_114)
.L_114:
        /*001c*/ 	.word	0x00000000
        /*0020*/ 	.short	0x0000
        /*0022*/ 	.short	0x0000
        /*0024*/ 	.byte	0x00, 0xf5, 0x21, 0x00


	//----- nvinfo : EIATTR_SPARSE_MMA_MASK
	.align		4
.L_115:
        /*0028*/ 	.byte	0x03, 0x50
        /*002a*/ 	.short	0x0000


	//----- nvinfo : EIATTR_MAXREG_COUNT
	.align		4
        /*002c*/ 	.byte	0x03, 0x1b
        /*002e*/ 	.short	0x00ff


	//----- nvinfo : EIATTR_MERCURY_ISA_VERSION
	.align		4
        /*0030*/ 	.byte	0x03, 0x5f
        /*0032*/ 	.short	0x0101


	//----- nvinfo : EIATTR_VRC_CTA_INIT_COUNT
	.align		4
        /*0034*/ 	.byte	0x02, 0x4a
	.zero		1
	.zero		1


	//----- nvinfo : EIATTR_EXIT_INSTR_OFFSETS
	.align		4
        /*0038*/ 	.byte	0x04, 0x1c
        /*003a*/ 	.short	(.L_117 - .L_116)


	//   ....[0]....
.L_116:
        /*003c*/ 	.word	0x000000c0


	//----- nvinfo : EIATTR_CBANK_PARAM_SIZE
	.align		4
.L_117:
        /*0040*/ 	.byte	0x03, 0x19
        /*0042*/ 	.short	0x0010


	//----- nvinfo : EIATTR_PARAM_CBANK
	.align		4
        /*0044*/ 	.byte	0x04, 0x0a
        /*0046*/ 	.short	(.L_119 - .L_118)
	.align		4
.L_118:
        /*0048*/ 	.word	index@(.nv.constant0._Z8MatTransPA500_dS0_)
        /*004c*/ 	.short	0x0380
        /*004e*/ 	.short	0x0010


	//----- nvinfo : EIATTR_SW_WAR
	.align		4
.L_119:
        /*0050*/ 	.byte	0x04, 0x36
        /*0052*/ 	.short	(.L_121 - .L_120)
.L_120:
        /*0054*/ 	.word	0x00000008
.L_121:


//--------------------- .nv.info._Z7MatMultPA500_dS0_S0_i --------------------------
	.section	.nv.info._Z7MatMultPA500_dS0_S0_i,"",@"SHT_CUDA_INFO"
	.sectionflags	@""
	.align	4


	//----- nvinfo : EIATTR_CUDA_API_VERSION
	.align		4
        /*0000*/ 	.byte	0x04, 0x37
        /*0002*/ 	.short	(.L_123 - .L_122)
.L_122:
        /*0004*/ 	.word	0x00000082


	//----- nvinfo : EIATTR_KPARAM_INFO
	.align		4
.L_123:
        /*0008*/ 	.byte	0x04, 0x17
        /*000a*/ 	.short	(.L_125 - .L_124)
.L_124:
        /*000c*/ 	.word	0x00000000
        /*0010*/ 	.short	0x0003
        /*0012*/ 	.short	0x0018
        /*0014*/ 	.byte	0x00, 0xf0, 0x11, 0x00


	//----- nvinfo : EIATTR_KPARAM_INFO
	.align		4
.L_125:
        /*0018*/ 	.byte	0x04, 0x17
        /*001a*/ 	.short	(.L_127 - .L_126)
.L_126:
        /*001c*/ 	.word	0x00000000
        /*0020*/ 	.short	0x0002
        /*0022*/ 	.short	0x0010
        /*0024*/ 	.byte	0x00, 0xf5, 0x21, 0x00


	//----- nvinfo : EIATTR_KPARAM_INFO
	.align		4
.L_127:
        /*0028*/ 	.byte	0x04, 0x17
        /*002a*/ 	.short	(.L_129 - .L_128)
.L_128:
        /*002c*/ 	.word	0x00000000
        /*0030*/ 	.short	0x0001
        /*0032*/ 	.short	0x0008
        /*0034*/ 	.byte	0x00, 0xf5, 0x21, 0x00


	//----- nvinfo : EIATTR_KPARAM_INFO
	.align		4
.L_129:
        /*0038*/ 	.byte	0x04, 0x17
        /*003a*/ 	.short	(.L_131 - .L_130)
.L_130:
        /*003c*/ 	.word	0x00000000
        /*0040*/ 	.short	0x0000
        /*0042*/ 	.short	0x0000
        /*0044*/ 	.byte	0x00, 0xf5, 0x21, 0x00


	//----- nvinfo : EIATTR_SPARSE_MMA_MASK
	.align		4
.L_131:
        /*0048*/ 	.byte	0x03, 0x50
        /*004a*/ 	.short	0x0000


	//----- nvinfo : EIATTR_MAXREG_COUNT
	.align		4
        /*004c*/ 	.byte	0x03, 0x1b
        /*004e*/ 	.short	0x00ff


	//----- nvinfo : EIATTR_MERCURY_ISA_VERSION
	.align		4
        /*0050*/ 	.byte	0x03, 0x5f
        /*0052*/ 	.short	0x0101


	//----- nvinfo : EIATTR_VRC_CTA_INIT_COUNT
	.align		4
        /*0054*/ 	.byte	0x02, 0x4a
	.zero		1
	.zero		1


	//----- nvinfo : EIATTR_EXIT_INSTR_OFFSETS
	.align		4
        /*0058*/ 	.byte	0x04, 0x1c
        /*005a*/ 	.short	(.L_133 - .L_132)


	//   ....[0]....
.L_132:
        /*005c*/ 	.word	0x00000aa0


	//----- nvinfo : EIATTR_CBANK_PARAM_SIZE
	.align		4
.L_133:
        /*0060*/ 	.byte	0x03, 0x19
        /*0062*/ 	.short	0x001c


	//----- nvinfo : EIATTR_PARAM_CBANK
	.align		4
        /*0064*/ 	.byte	0x04, 0x0a
        /*0066*/ 	.short	(.L_135 - .L_134)
	.align		4
.L_134:
        /*0068*/ 	.word	index@(.nv.constant0._Z7MatMultPA500_dS0_S0_i)
        /*006c*/ 	.short	0x0380
        /*006e*/ 	.short	0x001c


	//----- nvinfo : EIATTR_SW_WAR
	.align		4
.L_135:
        /*0070*/ 	.byte	0x04, 0x36
        /*0072*/ 	.short	(.L_137 - .L_136)
.L_136:
        /*0074*/ 	.word	0x00000008
.L_137:


//--------------------- .nv.info._Z6MatAddPA500_iS0_S0_ --------------------------
	.section	.nv.info._Z6MatAddPA500_iS0_S0_,"",@"SHT_CUDA_INFO"
	.sectionflags	@""
	.align	4


	//----- nvinfo : EIATTR_CUDA_API_VERSION
	.align		4
        /*0000*/ 	.byte	0x04, 0x37
        /*0002*/ 	.short	(.L_139 - .L_138)
.L_138:
        /*0004*/ 	.word	0x00000082


	//----- nvinfo : EIATTR_KPARAM_INFO
	.align		4
.L_139:
        /*0008*/ 	.byte	0x04, 0x17
        /*000a*/ 	.short	(.L_141 - .L_140)
.L_140:
        /*000c*/ 	.word	0x00000000
        /*0010*/ 	.short	0x0002
        /*0012*/ 	.short	0x0010
        /*0014*/ 	.byte	0x00, 0xf5, 0x21, 0x00


	//----- nvinfo : EIATTR_KPARAM_INFO
	.align		4
.L_141:
        /*0018*/ 	.byte	0x04, 0x17
        /*001a*/ 	.short	(.L_143 - .L_142)
.L_142:
        /*001c*/ 	.word	0x00000000
        /*0020*/ 	.short	0x0001
        /*0022*/ 	.short	0x0008
        /*0024*/ 	.byte	0x00, 0xf5, 0x21, 0x00


	//----- nvinfo : EIATTR_KPARAM_INFO
	.align		4
.L_143:
        /*0028*/ 	.byte	0x04, 0x17
        /*002a*/ 	.short	(.L_145 - .L_144)
.L_144:
        /*002c*/ 	.word	0x00000000
        /*0030*/ 	.short	0x0000
        /*0032*/ 	.short	0x0000
        /*0034*/ 	.byte	0x00, 0xf5, 0x21, 0x00


	//----- nvinfo : EIATTR_SPARSE_MMA_MASK
	.align		4
.L_145:
        /*0038*/ 	.byte	0x03, 0x50
        /*003a*/ 	.short	0x0000


	//----- nvinfo : EIATTR_MAXREG_COUNT
	.align		4
        /*003c*/ 	.byte	0x03, 0x1b
        /*003e*/ 	.short	0x00ff


	//----- nvinfo : EIATTR_MERCURY_ISA_VERSION
	.align		4
        /*0040*/ 	.byte	0x03, 0x5f
        /*0042*/ 	.short	0x0101


	//----- nvinfo : EIATTR_VRC_CTA_INIT_COUNT
	.align		4
        /*0044*/ 	.byte	0x02, 0x4a
	.zero		1
	.zero		1


	//----- nvinfo : EIATTR_EXIT_INSTR_OFFSETS
	.align		4
        /*0048*/ 	.byte	0x04, 0x1c
        /*004a*/ 	.short	(.L_147 - .L_146)


	//   ....[0]....
.L_146:
        /*004c*/ 	.word	0x00000110


	//----- nvinfo : EIATTR_CBANK_PARAM_SIZE
	.align		4
.L_147:
        /*0050*/ 	.byte	0x03, 0x19
        /*0052*/ 	.short	0x0018


	//----- nvinfo : EIATTR_PARAM_CBANK
	.align		4
        /*0054*/ 	.byte	0x04, 0x0a
        /*0056*/ 	.short	(.L_149 - .L_148)
	.align		4
.L_148:
        /*0058*/ 	.word	index@(.nv.constant0._Z6MatAddPA500_iS0_S0_)
        /*005c*/ 	.short	0x0380
        /*005e*/ 	.short	0x0018


	//----- nvinfo : EIATTR_SW_WAR
	.align		4
.L_149:
        /*0060*/ 	.byte	0x04, 0x36
        /*0062*/ 	.short	(.L_151 - .L_150)
.L_150:
        /*0064*/ 	.word	0x00000008
.L_151:


//--------------------- .nv.callgraph             --------------------------
	.section	.nv.callgraph,"",@"SHT_CUDA_CALLGRAPH"
	.align	4
	.sectionentsize	8
	.align		4
        /*0000*/ 	.word	0x00000000
	.align		4
        /*0004*/ 	.word	0xffffffff
	.align		4
        /*0008*/ 	.word	0x00000000
	.align		4
        /*000c*/ 	.word	0xfffffffe
	.align		4
        /*0010*/ 	.word	0x00000000
	.align		4
        /*0014*/ 	.word	0xfffffffd
	.align		4
        /*0018*/ 	.word	0x00000000
	.align		4
        /*001c*/ 	.word	0xfffffffc


//--------------------- .text._Z15determinate_gpuPA500_dPdii --------------------------
	.section	.text._Z15determinate_gpuPA500_dPdii,"ax",@progbits
	.align	128
        .global         _Z15determinate_gpuPA500_dPdii
        .type           _Z15determinate_gpuPA500_dPdii,@function
        .size           _Z15determinate_gpuPA500_dPdii,(.L_x_156 - _Z15determinate_gpuPA500_dPdii)
        .other          _Z15determinate_gpuPA500_dPdii,@"STO_CUDA_ENTRY STV_DEFAULT"
_Z15determinate_gpuPA500_dPdii:
.text._Z15determinate_gpuPA500_dPdii:
[----:B------:R-:W-:Y:S01]  /*0000*/  LDC R1, c[0x0][0x37c] ;  /* 0x0000df00ff017b82 */ /* 0x000fe20000000800 */
[----:B------:R-:W0:Y:S01]  /*0010*/  S2R R2, SR_TID.X ;  /* 0x0000000000027919 */ /* 0x000e220000002100 */
[----:B------:R-:W1:Y:S01]  /*0020*/  LDCU.64 UR8, c[0x0][0x358] ;  /* 0x00006b00ff0877ac */ /* 0x000e620008000a00 */
[----:B------:R-:W-:Y:S01]  /*0030*/  BSSY.RECONVERGENT B0, `(.L_x_0) ;  /* 0x00000d2000007945 */ /* 0x000fe20003800200 */
[----:B------:R-:W0:Y:S02]  /*0040*/  S2R R13, SR_TID.Y ;  /* 0x00000000000d7919 */ /* 0x000e240000002200 */
[----:B0-----:R-:W-:-:S13]  /*0050*/  ISETP.GT.U32.AND P0, PT, R13, R2, PT ;  /* 0x000000020d00720c */ /* 0x001fda0003f04070 */
[----:B-1----:R-:W-:Y:S05]  /*0060*/  @!P0 BRA `(.L_x_1) ;  /* 0x0000000c00388947 */ /* 0x002fea0003800000 */
[----:B------:R-:W0:Y:S02]  /*0070*/  LDC.64 R14, c[0x0][0x380] ;  /* 0x0000e000ff0e7b82 */ /* 0x000e240000000a00 */
[----:B0-----:R-:W-:-:S04]  /*0080*/  IMAD.WIDE.U32 R16, R2, 0xfa0, R14 ;  /* 0x00000fa002107825 */ /* 0x001fc800078e000e */
[----:B------:R-:W-:-:S06]  /*0090*/  IMAD.WIDE.U32 R28, R2, 0x8, R16 ;  /* 0x00000008021c7825 */ /* 0x000fcc00078e0010 */
[----:B------:R-:W2:Y:S01]  /*00a0*/  LDG.E.64 R28, desc[UR8][R28.64] ;  /* 0x000000081c1c7981 */ /* 0x000ea2000c1e1b00 */
[----:B------:R-:W-:-:S04]  /*00b0*/  IMAD.WIDE.U32 R14, R13, 0xfa0, R14 ;  /* 0x00000fa00d0e7825 */ /* 0x000fc800078e000e */
[----:B------:R-:W-:-:S06]  /*00c0*/  IMAD.WIDE.U32 R18, R2, 0x8, R14 ;  /* 0x0000000802127825 */ /* 0x000fcc00078e000e */
[----:B------:R-:W3:Y:S01]  /*00d0*/  LDG.E.64 R18, desc[UR8][R18.64] ;  /* 0x0000000812127981 */ /* 0x000ee2000c1e1b00 */
[----:B------:R-:W-:Y:S01]  /*00e0*/  IMAD.MOV.U32 R4, RZ, RZ, 0x1 ;  /* 0x00000001ff047424 */ /* 0x000fe200078e00ff */
[----:B------:R-:W-:Y:S01]  /*00f0*/  BSSY.RECONVERGENT B1, `(.L_x_2) ;  /* 0x0000014000017945 */ /* 0x000fe20003800200 */
[----:B------:R-:W-:-:S04]  /*0100*/  IMAD.WIDE.U32 R12, R13, 0xfa0, RZ ;  /* 0x00000fa00d0c7825 */ /* 0x000fc800078e00ff */
[----:B------:R-:W-:Y:S01]  /*0110*/  IMAD.WIDE.U32 R10, R2, 0xfa0, RZ ;  /* 0x00000fa0020a7825 */ /* 0x000fe200078e00ff */
[----:B--2---:R-:W0:Y:S01]  /*0120*/  MUFU.RCP64H R5, R29 ;  /* 0x0000001d00057308 */ /* 0x004e220000001800 */
[----:B---3--:R-:W-:Y:S01]  /*0130*/  FSETP.GEU.AND P1, PT, |R19|, 6.5827683646048100446e-37, PT ;  /* 0x036000001300780b */ /* 0x008fe20003f2e200 */
[----:B0-----:R-:W-:-:S08]  /*0140*/  DFMA R6, -R28, R4, 1 ;  /* 0x3ff000001c06742b */ /* 0x001fd00000000104 */
[----:B------:R-:W-:-:S08]  /*0150*/  DFMA R6, R6, R6, R6 ;  /* 0x000000060606722b */ /* 0x000fd00000000006 */
[----:B------:R-:W-:-:S08]  /*0160*/  DFMA R6, R4, R6, R4 ;  /* 0x000000060406722b */ /* 0x000fd00000000004 */
[----:B------:R-:W-:-:S08]  /*0170*/  DFMA R4, -R28, R6, 1 ;  /* 0x3ff000001c04742b */ /* 0x000fd00000000106 */
[----:B------:R-:W-:-:S08]  /*0180*/  DFMA R4, R6, R4, R6 ;  /* 0x000000040604722b */ /* 0x000fd00000000006 */
[----:B------:R-:W-:-:S08]  /*0190*/  DMUL R6, R18, R4 ;  /* 0x0000000412067228 */ /* 0x000fd00000000000 */
[----:B------:R-:W-:-:S08]  /*01a0*/  DFMA R8, -R28, R6, R18 ;  /* 0x000000061c08722b */ /* 0x000fd00000000112 */
[----:B------:R-:W-:-:S10]  /*01b0*/  DFMA R4, R4, R8, R6 ;  /* 0x000000080404722b */ /* 0x000fd40000000006 */
[----:B------:R-:W-:-:S05]  /*01c0*/  FFMA R0, RZ, R29, R5 ;  /* 0x0000001dff007223 */ /* 0x000fca0000000005 */
[----:B------:R-:W-:-:S13]  /*01d0*/  FSETP.GT.AND P0, PT, |R0|, 1.469367938527859385e-39, PT ;  /* 0x001000000000780b */ /* 0x000fda0003f04200 */
[----:B------:R-:W-:Y:S05]  /*01e0*/  @P0 BRA P1, `(.L_x_3) ;  /* 0x0000000000100947 */ /* 0x000fea0000800000 */
[----:B------:R-:W-:-:S07]  /*01f0*/  MOV R0, 0x210 ;  /* 0x0000021000007802 */ /* 0x000fce0000000f00 */
[----:B------:R-:W-:Y:S05]  /*0200*/  CALL.REL.NOINC `($__internal_0_$__cuda_sm20_div_rn_f64_full) ;  /* 0x0000001c00cc7944 */ /* 0x000fea0003c00000 */
[----:B------:R-:W-:Y:S02]  /*0210*/  IMAD.MOV.U32 R4, RZ, RZ, R20 ;  /* 0x000000ffff047224 */ /* 0x000fe400078e0014 */
[----:B------:R-:W-:-:S07]  /*0220*/  IMAD.MOV.U32 R5, RZ, RZ, R21 ;  /* 0x000000ffff057224 */ /* 0x000fce00078e0015 */
.L_x_3:
[----:B------:R-:W-:Y:S05]  /*0230*/  BSYNC.RECONVERGENT B1 ;  /* 0x0000000000017941 */ /* 0x000fea0003800200 */
.L_x_2:
[----:B------:R-:W0:Y:S02]  /*0240*/  LDCU UR4, c[0x0][0x390] ;  /* 0x00007200ff0477ac */ /* 0x000e240008000800 */
[----:B0-----:R-:W-:-:S09]  /*0250*/  UISETP.GE.AND UP0, UPT, UR4, 0x1, UPT ;  /* 0x000000010400788c */ /* 0x001fd2000bf06270 */
[----:B------:R-:W-:Y:S05]  /*0260*/  BRA.U !UP0, `(.L_x_1) ;  /* 0x0000000908b87547 */ /* 0x000fea000b800000 */
[----:B------:R-:W-:Y:S01]  /*0270*/  UISETP.GE.U32.AND UP1, UPT, UR4, 0x10, UPT ;  /* 0x000000100400788c */ /* 0x000fe2000bf26070 */
[----:B------:R-:W-:Y:S01]  /*0280*/  IMAD.MOV.U32 R3, RZ, RZ, RZ ;  /* 0x000000ffff037224 */ /* 0x000fe200078e00ff */
[----:B------:R-:W-:-:S04]  /*0290*/  ULOP3.LUT UR5, UR4, 0xf, URZ, 0xc0, !UPT ;  /* 0x0000000f04057892 */ /* 0x000fc8000f8ec0ff */
[----:B------:R-:W-:-:S03]  /*02a0*/  UISETP.NE.AND UP0, UPT, UR5, URZ, UPT ;  /* 0x000000ff0500728c */ /* 0x000fc6000bf05270 */
[----:B------:R-:W-:Y:S08]  /*02b0*/  BRA.U !UP1, `(.L_x_4) ;  /* 0x0000000509447547 */ /* 0x000ff0000b800000 */
[----:B------:R-:W-:Y:S01]  /*02c0*/  ULOP3.LUT UR6, UR4, 0x7ffffff0, URZ, 0xc0, !UPT ;  /* 0x7ffffff004067892 */ /* 0x000fe2000f8ec0ff */
[----:B------:R-:W-:Y:S02]  /*02d0*/  IADD3 R18, P0, PT, R16, 0x40, RZ ;  /* 0x0000004010127810 */ /* 0x000fe40007f1e0ff */
[----:B------:R-:W-:Y:S01]  /*02e0*/  IADD3 R0, P1, PT, R14, 0x40, RZ ;  /* 0x000000400e007810 */ /* 0x000fe20007f3e0ff */
[----:B------:R-:W-:Y:S02]  /*02f0*/  UIADD3 UR7, UPT, UPT, -UR6, URZ, URZ ;  /* 0x000000ff06077290 */ /* 0x000fe4000fffe1ff */
[----:B------:R-:W-:Y:S02]  /*0300*/  IMAD.X R9, RZ, RZ, R17, P0 ;  /* 0x000000ffff097224 */ /* 0x000fe400000e0611 */
[----:B------:R-:W-:Y:S02]  /*0310*/  IMAD.X R19, RZ, RZ, R15, P1 ;  /* 0x000000ffff137224 */ /* 0x000fe400008e060f */
[----:B------:R-:W-:-:S07]  /*0320*/  IMAD.U32 R3, RZ, RZ, UR6 ;  /* 0x00000006ff037e24 */ /* 0x000fce000f8e00ff */
.L_x_5:
[----:B------:R-:W-:Y:S02]  /*0330*/  IMAD.MOV.U32 R8, RZ, RZ, R18 ;  /* 0x000000ffff087224 */ /* 0x000fe400078e0012 */
[----:B-1----:R-:W-:Y:S02]  /*0340*/  IMAD.MOV.U32 R6, RZ, RZ, R0 ;  /* 0x000000ffff067224 */ /* 0x002fe400078e0000 */
[----:B------:R-:W-:Y:S02]  /*0350*/  IMAD.MOV.U32 R7, RZ, RZ, R19 ;  /* 0x000000ffff077224 */ /* 0x000fe400078e0013 */
[----:B------:R-:W2:Y:S04]  /*0360*/  LDG.E.64 R18, desc[UR8][R8.64+-0x40] ;  /* 0xffffc00808127981 */ /* 0x000ea8000c1e1b00 */
[----:B------:R-:W2:Y:S04]  /*0370*/  LDG.E.64 R20, desc[UR8][R6.64+-0x40] ;  /* 0xffffc00806147981 */ /* 0x000ea8000c1e1b00 */
[----:B------:R-:W3:Y:S04]  /*0380*/  LDG.E.64 R22, desc[UR8][R6.64+-0x38] ;  /* 0xffffc80806167981 */ /* 0x000ee8000c1e1b00 */
[----:B------:R-:W4:Y:S04]  /*0390*/  LDG.E.64 R24, desc[UR8][R6.64+-0x30] ;  /* 0xffffd00806187981 */ /* 0x000f28000c1e1b00 */
[----:B------:R-:W5:Y:S01]  /*03a0*/  LDG.E.64 R26, desc[UR8][R6.64+-0x28] ;  /* 0xffffd808061a7981 */ /* 0x000f62000c1e1b00 */
[----:B--2---:R-:W-:-:S07]  /*03b0*/  DFMA R18, R18, -R4, R20 ;  /* 0x800000041212722b */ /* 0x004fce0000000014 */
[----:B------:R0:W-:Y:S04]  /*03c0*/  STG.E.64 desc[UR8][R6.64+-0x40], R18 ;  /* 0xffffc01206007986 */ /* 0x0001e8000c101b08 */
[----:B------:R-:W3:Y:S02]  /*03d0*/  LDG.E.64 R20, desc[UR8][R8.64+-0x38] ;  /* 0xffffc80808147981 */ /* 0x000ee4000c1e1b00 */
[----:B---3--:R-:W-:-:S07]  /*03e0*/  DFMA R20, R20, -R4, R22 ;  /* 0x800000041414722b */ /* 0x008fce0000000016 */
[----:B------:R1:W-:Y:S04]  /*03f0*/  STG.E.64 desc[UR8][R6.64+-0x38], R20 ;  /* 0xffffc81406007986 */ /* 0x0003e8000c101b08 */
[----:B------:R-:W4:Y:S02]  /*0400*/  LDG.E.64 R22, desc[UR8][R8.64+-0x30] ;  /* 0xffffd00808167981 */ /* 0x000f24000c1e1b00 */
[----:B----4-:R-:W-:-:S07]  /*0410*/  DFMA R22, R22, -R4, R24 ;  /* 0x800000041616722b */ /* 0x010fce0000000018 */
[----:B------:R2:W-:Y:S04]  /*0420*/  STG.E.64 desc[UR8][R6.64+-0x30], R22 ;  /* 0xffffd01606007986 */ /* 0x0005e8000c101b08 */
[----:B------:R-:W5:Y:S02]  /*0430*/  LDG.E.64 R24, desc[UR8][R8.64+-0x28] ;  /* 0xffffd80808187981 */ /* 0x000f64000c1e1b00 */
[-C--:B-----5:R-:W-:Y:S02]  /*0440*/  DFMA R24, R24, -R4.reuse, R26 ;  /* 0x800000041818722b */ /* 0x0a0fe4000000001a */
[----:B------:R-:W3:Y:S05]  /*0450*/  LDG.E.64 R26, desc[UR8][R6.64+-0x20] ;  /* 0xffffe008061a7981 */ /* 0x000eea000c1e1b00 */
[----:B------:R4:W-:Y:S04]  /*0460*/  STG.E.64 desc[UR8][R6.64+-0x28], R24 ;  /* 0xffffd81806007986 */ /* 0x0009e8000c101b08 */
[----:B0-----:R-:W3:Y:S02]  /*0470*/  LDG.E.64 R18, desc[UR8][R8.64+-0x20] ;  /* 0xffffe00808127981 */ /* 0x001ee4000c1e1b00 */
[----:B---3--:R-:W-:-:S02]  /*0480*/  DFMA R18, R18, -R4, R26 ;  /* 0x800000041212722b */ /* 0x008fc4000000001a */
[----:B------:R-:W3:Y:S05]  /*0490*/  LDG.E.64 R26, desc[UR8][R6.64+-0x18] ;  /* 0xffffe808061a7981 */ /* 0x000eea000c1e1b00 */
[----:B------:R0:W-:Y:S04]  /*04a0*/  STG.E.64 desc[UR8][R6.64+-0x20], R18 ;  /* 0xffffe01206007986 */ /* 0x0001e8000c101b08 */
[----:B-1----:R-:W3:Y:S02]  /*04b0*/  LDG.E.64 R20, desc[UR8][R8.64+-0x18] ;  /* 0xffffe80808147981 */ /* 0x002ee4000c1e1b00 */
[----:B---3--:R-:W-:-:S02]  /*04c0*/  DFMA R20, R20, -R4, R26 ;  /* 0x800000041414722b */ /* 0x008fc4000000001a */
[----:B------:R-:W3:Y:S05]  /*04d0*/  LDG.E.64 R26, desc[UR8][R6.64+-0x10] ;  /* 0xfffff008061a7981 */ /* 0x000eea000c1e1b00 */
[----:B------:R1:W-:Y:S04]  /*04e0*/  STG.E.64 desc[UR8][R6.64+-0x18], R20 ;  /* 0xffffe81406007986 */ /* 0x0003e8000c101b08 */
[----:B--2---:R-:W3:Y:S02]  /*04f0*/  LDG.E.64 R22, desc[UR8][R8.64+-0x10] ;  /* 0xfffff00808167981 */ /* 0x004ee4000c1e1b00 */
[----:B---3--:R-:W-:-:S02]  /*0500*/  DFMA R22, R22, -R4, R26 ;  /* 0x800000041616722b */ /* 0x008fc4000000001a */
[----:B------:R-:W2:Y:S05]  /*0510*/  LDG.E.64 R26, desc[UR8][R6.64+-0x8] ;  /* 0xfffff808061a7981 */ /* 0x000eaa000c1e1b00 */
[----:B------:R3:W-:Y:S04]  /*0520*/  STG.E.64 desc[UR8][R6.64+-0x10], R22 ;  /* 0xfffff01606007986 */ /* 0x0007e8000c101b08 */
[----:B----4-:R-:W2:Y:S02]  /*0530*/  LDG.E.64 R24, desc[UR8][R8.64+-0x8] ;  /* 0xfffff80808187981 */ /* 0x010ea4000c1e1b00 */
[----:B--2---:R-:W-:-:S02]  /*0540*/  DFMA R24, R24, -R4, R26 ;  /* 0x800000041818722b */ /* 0x004fc4000000001a */
[----:B------:R-:W2:Y:S05]  /*0550*/  LDG.E.64 R26, desc[UR8][R6.64] ;  /* 0x00000008061a7981 */ /* 0x000eaa000c1e1b00 */
[----:B------:R4:W-:Y:S04]  /*0560*/  STG.E.64 desc[UR8][R6.64+-0x8], R24 ;  /* 0xfffff81806007986 */ /* 0x0009e8000c101b08 */
[----:B0-----:R-:W2:Y:S02]  /*0570*/  LDG.E.64 R18, desc[UR8][R8.64] ;  /* 0x0000000808127981 */ /* 0x001ea4000c1e1b00 */
[----:B--2---:R-:W-:-:S02]  /*0580*/  DFMA R18, R18, -R4, R26 ;  /* 0x800000041212722b */ /* 0x004fc4000000001a */
[----:B------:R-:W2:Y:S05]  /*0590*/  LDG.E.64 R26, desc[UR8][R6.64+0x8] ;  /* 0x00000808061a7981 */ /* 0x000eaa000c1e1b00 */
[----:B------:R0:W-:Y:S04]  /*05a0*/  STG.E.64 desc[UR8][R6.64], R18 ;  /* 0x0000001206007986 */ /* 0x0001e8000c101b08 */
[----:B-1----:R-:W2:Y:S02]  /*05b0*/  LDG.E.64 R20, desc[UR8][R8.64+0x8] ;  /* 0x0000080808147981 */ /* 0x002ea4000c1e1b00 */
[----:B--2---:R-:W-:-:S02]  /*05c0*/  DFMA R20, R20, -R4, R26 ;  /* 0x800000041414722b */ /* 0x004fc4000000001a */
[----:B------:R-:W2:Y:S05]  /*05d0*/  LDG.E.64 R26, desc[UR8][R6.64+0x10] ;  /* 0x00001008061a7981 */ /* 0x000eaa000c1e1b00 */
[----:B------:R1:W-:Y:S04]  /*05e0*/  STG.E.64 desc[UR8][R6.64+0x8], R20 ;  /* 0x0000081406007986 */ /* 0x0003e8000c101b08 */
[----:B---3--:R-:W2:Y:S02]  /*05f0*/  LDG.E.64 R22, desc[UR8][R8.64+0x10] ;  /* 0x0000100808167981 */ /* 0x008ea4000c1e1b00 */
[----:B--2---:R-:W-:-:S02]  /*0600*/  DFMA R22, R22, -R4, R26 ;  /* 0x800000041616722b */ /* 0x004fc4000000001a */
        /* <DEDUP_REMOVED lines=18> */
[----:B----4-:R3:W2:Y:S01]  /*0730*/  LDG.E.64 R24, desc[UR8][R8.64+0x38] ;  /* 0x0000380808187981 */ /* 0x0106a2000c1e1b00 */
[----:B------:R-:W-:-:S04]  /*0740*/  UIADD3 UR7, UPT, UPT, UR7, 0x10, URZ ;  /* 0x0000001007077890 */ /* 0x000fc8000fffe0ff */
[----:B------:R-:W-:Y:S01]  /*0750*/  UISETP.NE.AND UP1, UPT, UR7, URZ, UPT ;  /* 0x000000ff0700728c */ /* 0x000fe2000bf25270 */
[----:B0-----:R-:W-:Y:S02]  /*0760*/  IADD3 R18, P0, PT, R8, 0x80, RZ ;  /* 0x0000008008127810 */ /* 0x001fe40007f1e0ff */
[----:B------:R-:W-:-:S03]  /*0770*/  IADD3 R0, P1, PT, R6, 0x80, RZ ;  /* 0x0000008006007810 */ /* 0x000fc60007f3e0ff */
[----:B---3--:R-:W-:Y:S02]  /*0780*/  IMAD.X R9, RZ, RZ, R9, P0 ;  /* 0x000000ffff097224 */ /* 0x008fe400000e0609 */
[----:B------:R-:W-:Y:S01]  /*0790*/  IMAD.X R19, RZ, RZ, R7, P1 ;  /* 0x000000ffff137224 */ /* 0x000fe200008e0607 */
[----:B--2---:R-:W-:-:S07]  /*07a0*/  DFMA R24, R24, -R4, R26 ;  /* 0x800000041818722b */ /* 0x004fce000000001a */
[----:B------:R1:W-:Y:S01]  /*07b0*/  STG.E.64 desc[UR8][R6.64+0x38], R24 ;  /* 0x0000381806007986 */ /* 0x0003e2000c101b08 */
[----:B------:R-:W-:Y:S05]  /*07c0*/  BRA.U UP1, `(.L_x_5) ;  /* 0xfffffff901d87547 */ /* 0x000fea000b83ffff */
.L_x_4:
[----:B------:R-:W-:Y:S05]  /*07d0*/  BRA.U !UP0, `(.L_x_1) ;  /* 0x00000005085c7547 */ /* 0x000fea000b800000 */
[----:B------:R-:W-:Y:S02]  /*07e0*/  UISETP.GE.U32.AND UP0, UPT, UR5, 0x8, UPT ;  /* 0x000000080500788c */ /* 0x000fe4000bf06070 */
[----:B------:R-:W-:-:S04]  /*07f0*/  ULOP3.LUT UR6, UR4, 0x7, URZ, 0xc0, !UPT ;  /* 0x0000000704067892 */ /* 0x000fc8000f8ec0ff */
[----:B------:R-:W-:-:S03]  /*0800*/  UISETP.NE.AND UP1, UPT, UR6, URZ, UPT ;  /* 0x000000ff0600728c */ /* 0x000fc6000bf25270 */
[----:B------:R-:W-:Y:S08]  /*0810*/  BRA.U !UP0, `(.L_x_6) ;  /* 0x00000001088c7547 */ /* 0x000ff0000b800000 */
[----:B------:R-:W-:-:S04]  /*0820*/  IMAD.WIDE.U32 R8, R3, 0x8, R16 ;  /* 0x0000000803087825 */ /* 0x000fc800078e0010 */
[----:B-1----:R-:W-:Y:S01]  /*0830*/  IMAD.WIDE.U32 R6, R3, 0x8, R14 ;  /* 0x0000000803067825 */ /* 0x002fe200078e000e */
        /* <DEDUP_REMOVED lines=29> */
[----:B----4-:R-:W2:Y:S01]  /*0a10*/  LDG.E.64 R24, desc[UR8][R8.64+0x38] ;  /* 0x0000380808187981 */ /* 0x010ea2000c1e1b00 */
[----:B------:R-:W-:Y:S01]  /*0a20*/  VIADD R3, R3, 0x8 ;  /* 0x0000000803037836 */ /* 0x000fe20000000000 */
[----:B--2---:R-:W-:-:S07]  /*0a30*/  DFMA R24, R24, -R4, R26 ;  /* 0x800000041818722b */ /* 0x004fce000000001a */
[----:B------:R0:W-:Y:S04]  /*0a40*/  STG.E.64 desc[UR8][R6.64+0x38], R24 ;  /* 0x0000381806007986 */ /* 0x0001e8000c101b08 */
.L_x_6:
[----:B------:R-:W-:Y:S05]  /*0a50*/  BRA.U !UP1, `(.L_x_1) ;  /* 0x0000000109bc7547 */ /* 0x000fea000b800000 */
[----:B------:R-:W-:Y:S02]  /*0a60*/  UISETP.GE.U32.AND UP0, UPT, UR6, 0x4, UPT ;  /* 0x000000040600788c */ /* 0x000fe4000bf06070 */
[----:B------:R-:W-:-:S04]  /*0a70*/  ULOP3.LUT UR4, UR4, 0x3, URZ, 0xc0, !UPT ;  /* 0x0000000304047892 */ /* 0x000fc8000f8ec0ff */
[----:B------:R-:W-:-:S03]  /*0a80*/  UISETP.NE.AND UP1, UPT, UR4, URZ, UPT ;  /* 0x000000ff0400728c */ /* 0x000fc6000bf25270 */
[----:B------:R-:W-:Y:S08]  /*0a90*/  BRA.U !UP0, `(.L_x_7) ;  /* 0x00000001084c7547 */ /* 0x000ff0000b800000 */
[----:B------:R-:W-:-:S04]  /*0aa0*/  IMAD.WIDE.U32 R16, R3, 0x8, R16 ;  /* 0x0000000803107825 */ /* 0x000fc800078e0010 */
[----:B------:R-:W-:Y:S01]  /*0ab0*/  IMAD.WIDE.U32 R14, R3, 0x8, R14 ;  /* 0x00000008030e7825 */ /* 0x000fe200078e000e */
[----:B01----:R-:W2:Y:S04]  /*0ac0*/  LDG.E.64 R6, desc[UR8][R16.64] ;  /* 0x0000000810067981 */ /* 0x003ea8000c1e1b00 */
        /* <DEDUP_REMOVED lines=12> */
[----:B------:R-:W5:Y:S01]  /*0b90*/  LDG.E.64 R20, desc[UR8][R16.64+0x18] ;  /* 0x0000180810147981 */ /* 0x000f62000c1e1b00 */
[----:B------:R-:W-:Y:S01]  /*0ba0*/  VIADD R3, R3, 0x4 ;  /* 0x0000000403037836 */ /* 0x000fe20000000000 */
[----:B-----5:R-:W-:-:S07]  /*0bb0*/  DFMA R20, R20, -R4, R22 ;  /* 0x800000041414722b */ /* 0x020fce0000000016 */
[----:B------:R2:W-:Y:S04]  /*0bc0*/  STG.E.64 desc[UR8][R14.64+0x18], R20 ;  /* 0x000018140e007986 */ /* 0x0005e8000c101b08 */
.L_x_7:
[----:B------:R-:W-:Y:S05]  /*0bd0*/  BRA.U !UP1, `(.L_x_1) ;  /* 0x00000001095c7547 */ /* 0x000fea000b800000 */
[----:B------:R-:W2:Y:S01]  /*0be0*/  LDCU.64 UR6, c[0x0][0x380] ;  /* 0x00007000ff0677ac */ /* 0x000ea20008000a00 */
[----:B------:R-:W-:Y:S01]  /*0bf0*/  IMAD.WIDE.U32 R12, R3, 0x8, R12 ;  /* 0x00000008030c7825 */ /* 0x000fe200078e000c */
[----:B------:R-:W-:-:S03]  /*0c00*/  UIADD3 UR4, UPT, UPT, -UR4, URZ, URZ ;  /* 0x000000ff04047290 */ /* 0x000fc6000fffe1ff */
[----:B------:R-:W-:Y:S01]  /*0c10*/  IMAD.WIDE.U32 R10, R3, 0x8, R10 ;  /* 0x00000008030a7825 */ /* 0x000fe200078e000a */
[----:B--2---:R-:W-:Y:S02]  /*0c20*/  IADD3 R8, P0, PT, R12, UR6, RZ ;  /* 0x000000060c087c10 */ /* 0x004fe4000ff1e0ff */
[----:B------:R-:W-:Y:S02]  /*0c30*/  IADD3 R0, P1, PT, R10, UR6, RZ ;  /* 0x000000060a007c10 */ /* 0x000fe4000ff3e0ff */
[----:B------:R-:W-:Y:S02]  /*0c40*/  IADD3.X R9, PT, PT, R13, UR7, RZ, P0, !PT ;  /* 0x000000070d097c10 */ /* 0x000fe400087fe4ff */
[----:B------:R-:W-:-:S09]  /*0c50*/  IADD3.X R3, PT, PT, R11, UR7, RZ, P1, !PT ;  /* 0x000000070b037c10 */ /* 0x000fd20008ffe4ff */
.L_x_8:
[----:B---3--:R-:W-:Y:S02]  /*0c60*/  IMAD.MOV.U32 R10, RZ, RZ, R8 ;  /* 0x000000ffff0a7224 */ /* 0x008fe400078e0008 */
[----:B------:R-:W-:Y:S02]  /*0c70*/  IMAD.MOV.U32 R11, RZ, RZ, R9 ;  /* 0x000000ffff0b7224 */ /* 0x000fe400078e0009 */
[----:B------:R-:W-:Y:S02]  /*0c80*/  IMAD.MOV.U32 R12, RZ, RZ, R0 ;  /* 0x000000ffff0c7224 */ /* 0x000fe400078e0000 */
[----:B------:R-:W-:Y:S01]  /*0c90*/  IMAD.MOV.U32 R13, RZ, RZ, R3 ;  /* 0x000000ffff0d7224 */ /* 0x000fe200078e0003 */
[----:B------:R-:W2:Y:S04]  /*0ca0*/  LDG.E.64 R8, desc[UR8][R10.64] ;  /* 0x000000080a087981 */ /* 0x000ea8000c1e1b00 */
[----:B01----:R-:W2:Y:S01]  /*0cb0*/  LDG.E.64 R6, desc[UR8][R12.64] ;  /* 0x000000080c067981 */ /* 0x003ea2000c1e1b00 */
[----:B------:R-:W-:-:S04]  /*0cc0*/  UIADD3 UR4, UPT, UPT, UR4, 0x1, URZ ;  /* 0x0000000104047890 */ /* 0x000fc8000fffe0ff */
[----:B------:R-:W-:Y:S01]  /*0cd0*/  UISETP.NE.AND UP0, UPT, UR4, URZ, UPT ;  /* 0x000000ff0400728c */ /* 0x000fe2000bf05270 */
[----:B------:R-:W-:-:S05]  /*0ce0*/  IADD3 R0, P1, PT, R0, 0x8, RZ ;  /* 0x0000000800007810 */ /* 0x000fca0007f3e0ff */
[----:B------:R-:W-:Y:S01]  /*0cf0*/  IMAD.X R3, RZ, RZ, R3, P1 ;  /* 0x000000ffff037224 */ /* 0x000fe200008e0603 */
[----:B--2---:R-:W-:-:S07]  /*0d00*/  DFMA R6, R6, -R4, R8 ;  /* 0x800000040606722b */ /* 0x004fce0000000008 */
[----:B------:R3:W-:Y:S01]  /*0d10*/  STG.E.64 desc[UR8][R10.64], R6 ;  /* 0x000000060a007986 */ /* 0x0007e2000c101b08 */
[----:B------:R-:W-:-:S05]  /*0d20*/  IADD3 R8, P0, PT, R10, 0x8, RZ ;  /* 0x000000080a087810 */ /* 0x000fca0007f1e0ff */
[----:B------:R-:W-:Y:S01]  /*0d30*/  IMAD.X R9, RZ, RZ, R11, P0 ;  /* 0x000000ffff097224 */ /* 0x000fe200000e060b */
[----:B------:R-:W-:Y:S07]  /*0d40*/  BRA.U UP0, `(.L_x_8) ;  /* 0xfffffffd00c47547 */ /* 0x000fee000b83ffff */
.L_x_1:
[----:B------:R-:W-:Y:S05]  /*0d50*/  BSYNC.RECONVERGENT B0 ;  /* 0x0000000000007941 */ /* 0x000fea0003800200 */
.L_x_0:
[----:B0123--:R-:W0:Y:S02]  /*0d60*/  LDC R6, c[0x0][0x390] ;  /* 0x0000e400ff067b82 */ /* 0x00fe240000000800 */
[----:B0-----:R-:W-:-:S13]  /*0d70*/  ISETP.GE.AND P0, PT, R6, 0x1, PT ;  /* 0x000000010600780c */ /* 0x001fda0003f06270 */
[----:B------:R-:W-:Y:S05]  /*0d80*/  @!P0 EXIT ;  /* 0x000000000000894d */ /* 0x000fea0003800000 */
[----:B------:R-:W0:Y:S01]  /*0d90*/  LDC.64 R4, c[0x0][0x380] ;  /* 0x0000e000ff047b82 */ /* 0x000e220000000a00 */
[C---:B------:R-:W-:Y:S01]  /*0da0*/  ISETP.GE.U32.AND P0, PT, R6.reuse, 0x10, PT ;  /* 0x000000100600780c */ /* 0x040fe20003f06070 */
[----:B------:R-:W-:Y:S01]  /*0db0*/  IMAD.MOV.U32 R3, RZ, RZ, RZ ;  /* 0x000000ffff037224 */ /* 0x000fe200078e00ff */
[----:B------:R-:W-:Y:S01]  /*0dc0*/  LOP3.LUT R0, R6, 0xf, RZ, 0xc0, !PT ;  /* 0x0000000f06007812 */ /* 0x000fe200078ec0ff */
[----:B0-----:R-:W-:-:S04]  /*0dd0*/  IMAD.WIDE.U32 R4, R2, 0xfa0, R4 ;  /* 0x00000fa002047825 */ /* 0x001fc800078e0004 */
[----:B------:R-:W-:-:S06]  /*0de0*/  IMAD.WIDE.U32 R4, R2, 0x8, R4 ;  /* 0x0000000802047825 */ /* 0x000fcc00078e0004 */
[----:B------:R-:W-:Y:S05]  /*0df0*/  @!P0 BRA `(.L_x_9) ;  /* 0x0000000800808947 */ /* 0x000fea0003800000 */
[----:B------:R-:W-:Y:S01]  /*0e00*/  LOP3.LUT R3, R6, 0x7ffffff0, RZ, 0xc0, !PT ;  /* 0x7ffffff006037812 */ /* 0x000fe200078ec0ff */
[----:B------:R-:W-:Y:S01]  /*0e10*/  IMAD.MOV R12, RZ, RZ, -R2 ;  /* 0x000000ffff0c7224 */ /* 0x000fe200078e0a02 */
[----:B------:R-:W-:-:S06]  /*0e20*/  UMOV UR4, URZ ;  /* 0x000000ff00047c82 */ /* 0x000fcc0008000000 */
.L_x_38:
[----:B------:R-:W-:-:S13]  /*0e30*/  ISETP.NE.AND P0, PT, R12, RZ, PT ;  /* 0x000000ff0c00720c */ /* 0x000fda0003f05270 */
[----:B01----:R-:W0:Y:S01]  /*0e40*/  @!P0 LDC.64 R8, c[0x0][0x388] ;  /* 0x0000e200ff088b82 */ /* 0x003e220000000a00 */
[----:B--234-:R-:W2:Y:S04]  /*0e50*/  @!P0 LDG.E.64 R6, desc[UR8][R4.64] ;  /* 0x0000000804068981 */ /* 0x01cea8000c1e1b00 */
[----:B0-----:R-:W2:Y:S01]  /*0e60*/  @!P0 LDG.E.64 R10, desc[UR8][R8.64] ;  /* 0x00000008080a8981 */ /* 0x001ea2000c1e1b00 */
[----:B------:R-:W-:-:S06]  /*0e70*/  UIADD3 UR5, UPT, UPT, UR4, 0x1, URZ ;  /* 0x0000000104057890 */ /* 0x000fcc000fffe0ff */
[----:B------:R-:W-:-:S13]  /*0e80*/  ISETP.NE.AND P1, PT, R2, UR5, PT ;  /* 0x0000000502007c0c */ /* 0x000fda000bf25270 */
[----:B------:R-:W0:Y:S01]  /*0e90*/  @!P1 LDC.64 R16, c[0x0][0x388] ;  /* 0x0000e200ff109b82 */ /* 0x000e220000000a00 */
[----:B--2---:R-:W-:-:S07]  /*0ea0*/  @!P0 DMUL R6, R6, R10 ;  /* 0x0000000a06068228 */ /* 0x004fce0000000000 */
[----:B------:R1:W-:Y:S04]  /*0eb0*/  @!P0 STG.E.64 desc[UR8][R8.64], R6 ;  /* 0x0000000608008986 */ /* 0x0003e8000c101b08 */
[----:B------:R-:W2:Y:S04]  /*0ec0*/  @!P1 LDG.E.64 R10, desc[UR8][R4.64] ;  /* 0x00000008040a9981 */ /* 0x000ea8000c1e1b00 */
[----:B0-----:R-:W2:Y:S01]  /*0ed0*/  @!P1 LDG.E.64 R14, desc[UR8][R16.64] ;  /* 0x00000008100e9981 */ /* 0x001ea2000c1e1b00 */
[----:B------:R-:W-:Y:S01]  /*0ee0*/  UIADD3 UR5, UPT, UPT, UR4, 0x2, URZ ;  /* 0x0000000204057890 */ /* 0x000fe2000fffe0ff */
[----:B------:R-:W-:Y:S05]  /*0ef0*/  BSSY.RECONVERGENT B0, `(.L_x_10) ;  /* 0x000000a000007945 */ /* 0x000fea0003800200 */
[----:B------:R-:W-:Y:S01]  /*0f00*/  ISETP.NE.AND P0, PT, R2, UR5, PT ;  /* 0x0000000502007c0c */ /* 0x000fe2000bf05270 */
[----:B--2---:R-:W-:-:S07]  /*0f10*/  @!P1 DMUL R10, R10, R14 ;  /* 0x0000000e0a0a9228 */ /* 0x004fce0000000000 */
[----:B------:R1:W-:Y:S05]  /*0f20*/  @!P1 STG.E.64 desc[UR8][R16.64], R10 ;  /* 0x0000000a10009986 */ /* 0x0003ea000c101b08 */
[----:B------:R-:W-:Y:S05]  /*0f30*/  @P0 BRA `(.L_x_11) ;  /* 0x0000000000140947 */ /* 0x000fea0003800000 */
[----:B-1----:R-:W0:Y:S01]  /*0f40*/  LDC.64 R10, c[0x0][0x388] ;  /* 0x0000e200ff0a7b82 */ /* 0x002e220000000a00 */
[----:B------:R-:W2:Y:S04]  /*0f50*/  LDG.E.64 R6, desc[UR8][R4.64] ;  /* 0x0000000804067981 */ /* 0x000ea8000c1e1b00 */
[----:B0-----:R-:W2:Y:S02]  /*0f60*/  LDG.E.64 R8, desc[UR8][R10.64] ;  /* 0x000000080a087981 */ /* 0x001ea4000c1e1b00 */
[----:B--2---:R-:W-:-:S07]  /*0f70*/  DMUL R6, R6, R8 ;  /* 0x0000000806067228 */ /* 0x004fce0000000000 */
[----:B------:R0:W-:Y:S04]  /*0f80*/  STG.E.64 desc[UR8][R10.64], R6 ;  /* 0x000000060a007986 */ /* 0x0001e8000c101b08 */
.L_x_11:
[----:B------:R-:W-:Y:S05]  /*0f90*/  BSYNC.RECONVERGENT B0 ;  /* 0x0000000000007941 */ /* 0x000fea0003800200 */
.L_x_10:
[----:B------:R-:W-:Y:S01]  /*0fa0*/  UIADD3 UR5, UPT, UPT, UR4, 0x3, URZ ;  /* 0x0000000304057890 */ /* 0x000fe2000fffe0ff */
[----:B------:R-:W-:Y:S05]  /*0fb0*/  BSSY.RECONVERGENT B0, `(.L_x_12) ;  /* 0x0000008000007945 */ /* 0x000fea0003800200 */
[----:B------:R-:W-:-:S13]  /*0fc0*/  ISETP.NE.AND P0, PT, R2, UR5, PT ;  /* 0x0000000502007c0c */ /* 0x000fda000bf05270 */
[----:B------:R-:W-:Y:S05]  /*0fd0*/  @P0 BRA `(.L_x_13) ;  /* 0x0000000000140947 */ /* 0x000fea0003800000 */
[----:B01----:R-:W0:Y:S01]  /*0fe0*/  LDC.64 R10, c[0x0][0x388] ;  /* 0x0000e200ff0a7b82 */ /* 0x003e220000000a00 */
[----:B------:R-:W2:Y:S04]  /*0ff0*/  LDG.E.64 R6, desc[UR8][R4.64] ;  /* 0x0000000804067981 */ /* 0x000ea8000c1e1b00 */
[----:B0-----:R-:W2:Y:S02]  /*1000*/  LDG.E.64 R8, desc[UR8][R10.64] ;  /* 0x000000080a087981 */ /* 0x001ea4000c1e1b00 */
[----:B--2---:R-:W-:-:S07]  /*1010*/  DMUL R6, R6, R8 ;  /* 0x0000000806067228 */ /* 0x004fce0000000000 */
[----:B------:R2:W-:Y:S04]  /*1020*/  STG.E.64 desc[UR8][R10.64], R6 ;  /* 0x000000060a007986 */ /* 0x0005e8000c101b08 */
.L_x_13:
[----:B------:R-:W-:Y:S05]  /*1030*/  BSYNC.RECONVERGENT B0 ;  /* 0x0000000000007941 */ /* 0x000fea0003800200 */
.L_x_12:
[----:B------:R-:W-:Y:S01]  /*1040*/  UIADD3 UR5, UPT, UPT, UR4, 0x4, URZ ;  /* 0x0000000404057890 */ /* 0x000fe2000fffe0ff */
[----:B------:R-:W-:Y:S05]  /*1050*/  BSSY.RECONVERGENT B0, `(.L_x_14) ;  /* 0x0000008000007945 */ /* 0x000fea0003800200 */
[----:B------:R-:W-:-:S13]  /*1060*/  ISETP.NE.AND P0, PT, R2, UR5, PT ;  /* 0x0000000502007c0c */ /* 0x000fda000bf05270 */
[----:B------:R-:W-:Y:S05]  /*1070*/  @P0 BRA `(.L_x_15) ;  /* 0x0000000000140947 */ /* 0x000fea0003800000 */
[----:B012---:R-:W0:Y:S01]  /*1080*/  LDC.64 R10, c[0x0][0x388] ;  /* 0x0000e200ff0a7b82 */ /* 0x007e220000000a00 */
[----:B------:R-:W2:Y:S04]  /*1090*/  LDG.E.64 R6, desc[UR8][R4.64] ;  /* 0x0000000804067981 */ /* 0x000ea8000c1e1b00 */
[----:B0-----:R-:W2:Y:S02]  /*10a0*/  LDG.E.64 R8, desc[UR8][R10.64] ;  /* 0x000000080a087981 */ /* 0x001ea4000c1e1b00 */
[----:B--2---:R-:W-:-:S07]  /*10b0*/  DMUL R6, R6, R8 ;  /* 0x0000000806067228 */ /* 0x004fce0000000000 */
[----:B------:R3:W-:Y:S04]  /*10c0*/  STG.E.64 desc[UR8][R10.64], R6 ;  /* 0x000000060a007986 */ /* 0x0007e8000c101b08 */
.L_x_15:
[----:B------:R-:W-:Y:S05]  /*10d0*/  BSYNC.RECONVERGENT B0 ;  /* 0x0000000000007941 */ /* 0x000fea0003800200 */
.L_x_14:
[----:B------:R-:W-:Y:S01]  /*10e0*/  UIADD3 UR5, UPT, UPT, UR4, 0x5, URZ ;  /* 0x0000000504057890 */ /* 0x000fe2000fffe0ff */
[----:B------:R-:W-:Y:S05]  /*10f0*/  BSSY.RECONVERGENT B0, `(.L_x_16) ;  /* 0x0000008000007945 */ /* 0x000fea0003800200 */
[----:B------:R-:W-:-:S13]  /*1100*/  ISETP.NE.AND P0, PT, R2, UR5, PT ;  /* 0x0000000502007c0c */ /* 0x000fda000bf05270 */
[----:B------:R-:W-:Y:S05]  /*1110*/  @P0 BRA `(.L_x_17) ;  /* 0x0000000000140947 */ /* 0x000fea0003800000 */
[----:B0123--:R-:W0:Y:S01]  /*1120*/  LDC.64 R10, c[0x0][0x388] ;  /* 0x0000e200ff0a7b82 */ /* 0x00fe220000000a00 */
[----:B------:R-:W2:Y:S04]  /*1130*/  LDG.E.64 R6, desc[UR8][R4.64] ;  /* 0x0000000804067981 */ /* 0x000ea8000c1e1b00 */
[----:B0-----:R-:W2:Y:S02]  /*1140*/  LDG.E.64 R8, desc[UR8][R10.64] ;  /* 0x000000080a087981 */ /* 0x001ea4000c1e1b00 */
[----:B--2---:R-:W-:-:S07]  /*1150*/  DMUL R6, R6, R8 ;  /* 0x0000000806067228 */ /* 0x004fce0000000000 */
[----:B------:R4:W-:Y:S04]  /*1160*/  STG.E.64 desc[UR8][R10.64], R6 ;  /* 0x000000060a007986 */ /* 0x0009e8000c101b08 */
.L_x_17:
[----:B------:R-:W-:Y:S05]  /*1170*/  BSYNC.RECONVERGENT B0 ;  /* 0x0000000000007941 */ /* 0x000fea0003800200 */
.L_x_16:
[----:B------:R-:W-:Y:S01]  /*1180*/  UIADD3 UR5, UPT, UPT, UR4, 0x6, URZ ;  /* 0x0000000604057890 */ /* 0x000fe2000fffe0ff */
[----:B------:R-:W-:Y:S05]  /*1190*/  BSSY.RECONVERGENT B0, `(.L_x_18) ;  /* 0x0000008000007945 */ /* 0x000fea0003800200 */
[----:B------:R-:W-:-:S13]  /*11a0*/  ISETP.NE.AND P0, PT, R2, UR5, PT ;  /* 0x0000000502007c0c */ /* 0x000fda000bf05270 */
[----:B------:R-:W-:Y:S05]  /*11b0*/  @P0 BRA `(.L_x_19) ;  /* 0x0000000000140947 */ /* 0x000fea0003800000 */
[----:B01234-:R-:W0:Y:S01]  /*11c0*/  LDC.64 R10, c[0x0][0x388] ;  /* 0x0000e200ff0a7b82 */ /* 0x01fe220000000a00 */
[----:B------:R-:W2:Y:S04]  /*11d0*/  LDG.E.64 R6, desc[UR8][R4.64] ;  /* 0x0000000804067981 */ /* 0x000ea8000c1e1b00 */
[----:B0-----:R-:W2:Y:S02]  /*11e0*/  LDG.E.64 R8, desc[UR8][R10.64] ;  /* 0x000000080a087981 */ /* 0x001ea4000c1e1b00 */
[----:B--2---:R-:W-:-:S07]  /*11f0*/  DMUL R6, R6, R8 ;  /* 0x0000000806067228 */ /* 0x004fce0000000000 */
[----:B------:R0:W-:Y:S04]  /*1200*/  STG.E.64 desc[UR8][R10.64], R6 ;  /* 0x000000060a007986 */ /* 0x0001e8000c101b08 */
.L_x_19:
[----:B------:R-:W-:Y:S05]  /*1210*/  BSYNC.RECONVERGENT B0 ;  /* 0x0000000000007941 */ /* 0x000fea0003800200 */
.L_x_18:
        /* <DEDUP_REMOVED lines=9> */
.L_x_21:
[----:B------:R-:W-:Y:S05]  /*12b0*/  BSYNC.RECONVERGENT B0 ;  /* 0x0000000000007941 */ /* 0x000fea0003800200 */
.L_x_20:
        /* <DEDUP_REMOVED lines=9> */
.L_x_23:
[----:B------:R-:W-:Y:S05]  /*1350*/  BSYNC.RECONVERGENT B0 ;  /* 0x0000000000007941 */ /* 0x000fea0003800200 */
.L_x_22:
        /* <DEDUP_REMOVED lines=9> */
.L_x_25:
[----:B------:R-:W-:Y:S05]  /*13f0*/  BSYNC.RECONVERGENT B0 ;  /* 0x0000000000007941 */ /* 0x000fea0003800200 */
.L_x_24:
        /* <DEDUP_REMOVED lines=9> */
.L_x_27:
[----:B------:R-:W-:Y:S05]  /*1490*/  BSYNC.RECONVERGENT B0 ;  /* 0x0000000000007941 */ /* 0x000fea0003800200 */
.L_x_26:
        /* <DEDUP_REMOVED lines=9> */
.L_x_29:
[----:B------:R-:W-:Y:S05]  /*1530*/  BSYNC.RECONVERGENT B0 ;  /* 0x0000000000007941 */ /* 0x000fea0003800200 */
.L_x_28:
        /* <DEDUP_REMOVED lines=9> */
.L_x_31:
[----:B------:R-:W-:Y:S05]  /*15d0*/  BSYNC.RECONVERGENT B0 ;  /* 0x0000000000007941 */ /* 0x000fea0003800200 */
.L_x_30:
        /* <DEDUP_REMOVED lines=9> */
.L_x_33:
[----:B------:R-:W-:Y:S05]  /*1670*/  BSYNC.RECONVERGENT B0 ;  /* 0x0000000000007941 */ /* 0x000fea0003800200 */
.L_x_32:
        /* <DEDUP_REMOVED lines=9> */
.L_x_35:
[----:B------:R-:W-:Y:S05]  /*1710*/  BSYNC.RECONVERGENT B0 ;  /* 0x0000000000007941 */ /* 0x000fea0003800200 */
.L_x_34:
        /* <DEDUP_REMOVED lines=9> */
.L_x_37:
[----:B------:R-:W-:Y:S05]  /*17b0*/  BSYNC.RECONVERGENT B0 ;  /* 0x0000000000007941 */ /* 0x000fea0003800200 */
.L_x_36:
[----:B------:R-:W-:Y:S01]  /*17c0*/  UIADD3 UR4, UPT, UPT, UR4, 0x10, URZ ;  /* 0x0000001004047890 */ /* 0x000fe2000fffe0ff */
[----:B------:R-:W-:-:S05]  /*17d0*/  VIADD R12, R12, 0x10 ;  /* 0x000000100c0c7836 */ /* 0x000fca0000000000 */
[----:B------:R-:W-:-:S13]  /*17e0*/  ISETP.NE.AND P0, PT, R3, UR4, PT ;  /* 0x0000000403007c0c */ /* 0x000fda000bf05270 */
[----:B------:R-:W-:Y:S05]  /*17f0*/  @P0 BRA `(.L_x_38) ;  /* 0xfffffff4008c0947 */ /* 0x000fea000383ffff */
.L_x_9:
[----:B------:R-:W-:-:S13]  /*1800*/  ISETP.NE.AND P0, PT, R0, RZ, PT ;  /* 0x000000ff0000720c */ /* 0x000fda0003f05270 */
[----:B------:R-:W-:Y:S05]  /*1810*/  @!P0 EXIT ;  /* 0x000000000000894d */ /* 0x000fea0003800000 */
[----:B------:R-:W5:Y:S01]  /*1820*/  LDCU UR4, c[0x0][0x390] ;  /* 0x00007200ff0477ac */ /* 0x000f620008000800 */
[----:B------:R-:W-:Y:S01]  /*1830*/  ISETP.GE.U32.AND P0, PT, R0, 0x8, PT ;  /* 0x000000080000780c */ /* 0x000fe20003f06070 */
[----:B-----5:R-:W-:-:S12]  /*1840*/  ULOP3.LUT UR5, UR4, 0x7, URZ, 0xc0, !UPT ;  /* 0x0000000704057892 */ /* 0x020fd8000f8ec0ff */
[----:B------:R-:W-:Y:S05]  /*1850*/  @!P0 BRA `(.L_x_39) ;  /* 0x0000000400488947 */ /* 0x000fea0003800000 */
[C---:B01234-:R-:W-:Y:S01]  /*1860*/  VIADD R7, R3.reuse, 0x1 ;  /* 0x0000000103077836 */ /* 0x05ffe20000000000 */
[CC--:B------:R-:W-:Y:S01]  /*1870*/  ISETP.NE.AND P6, PT, R3.reuse, R2.reuse, PT ;  /* 0x000000020300720c */ /* 0x0c0fe20003fc5270 */
[C---:B------:R-:W-:Y:S01]  /*1880*/  VIADD R9, R3.reuse, 0x2 ;  /* 0x0000000203097836 */ /* 0x040fe20000000000 */
[----:B------:R-:W-:Y:S01]  /*1890*/  BSSY.RECONVERGENT B0, `(.L_x_40) ;  /* 0x0000014000007945 */ /* 0x000fe20003800200 */
[----:B------:R-:W-:Y:S01]  /*18a0*/  VIADD R11, R3, 0x3 ;  /* 0x00000003030b7836 */ /* 0x000fe20000000000 */
[-C--:B------:R-:W-:Y:S01]  /*18b0*/  ISETP.NE.AND P1, PT, R7, R2.reuse, PT ;  /* 0x000000020700720c */ /* 0x080fe20003f25270 */
[----:B------:R-:W-:Y:S01]  /*18c0*/  VIADD R7, R3, 0x4 ;  /* 0x0000000403077836 */ /* 0x000fe20000000000 */
[-C--:B------:R-:W-:Y:S01]  /*18d0*/  ISETP.NE.AND P0, PT, R9, R2.reuse, PT ;  /* 0x000000020900720c */ /* 0x080fe20003f05270 */
[----:B------:R-:W-:Y:S01]  /*18e0*/  VIADD R9, R3, 0x5 ;  /* 0x0000000503097836 */ /* 0x000fe20000000000 */
[----:B------:R-:W-:Y:S02]  /*18f0*/  P2R R0, PR, RZ, 0x2 ;  /* 0x00000002ff007803 */ /* 0x000fe40000000000 */
[-C--:B------:R-:W-:Y:S01]  /*1900*/  ISETP.NE.AND P1, PT, R11, R2.reuse, PT ;  /* 0x000000020b00720c */ /* 0x080fe20003f25270 */
[----:B------:R-:W-:Y:S01]  /*1910*/  VIADD R11, R3, 0x6 ;  /* 0x00000006030b7836 */ /* 0x000fe20000000000 */
[-C--:B------:R-:W-:Y:S01]  /*1920*/  ISETP.NE.AND P2, PT, R7, R2.reuse, PT ;  /* 0x000000020700720c */ /* 0x080fe20003f45270 */
[----:B------:R-:W-:Y:S01]  /*1930*/  VIADD R7, R3, 0x7 ;  /* 0x0000000703077836 */ /* 0x000fe20000000000 */
[----:B------:R-:W-:-:S02]  /*1940*/  ISETP.NE.AND P3, PT, R9, R2, PT ;  /* 0x000000020900720c */ /* 0x000fc40003f65270 */
[-C--:B------:R-:W-:Y:S02]  /*1950*/  ISETP.NE.AND P4, PT, R11, R2.reuse, PT ;  /* 0x000000020b00720c */ /* 0x080fe40003f85270 */
[----:B------:R-:W-:Y:S01]  /*1960*/  ISETP.NE.AND P5, PT, R7, R2, PT ;  /* 0x000000020700720c */ /* 0x000fe20003fa5270 */
[----:B------:R-:W-:-:S12]  /*1970*/  @P6 BRA `(.L_x_41) ;  /* 0x0000000000146947 */ /* 0x000fd80003800000 */
[----:B------:R-:W0:Y:S01]  /*1980*/  LDC.64 R10, c[0x0][0x388] ;  /* 0x0000e200ff0a7b82 */ /* 0x000e220000000a00 */
[----:B------:R-:W2:Y:S04]  /*1990*/  LDG.E.64 R6, desc[UR8][R4.64] ;  /* 0x0000000804067981 */ /* 0x000ea8000c1e1b00 */
[----:B0-----:R-:W2:Y:S02]  /*19a0*/  LDG.E.64 R8, desc[UR8][R10.64] ;  /* 0x000000080a087981 */ /* 0x001ea4000c1e1b00 */
[----:B--2---:R-:W-:-:S07]  /*19b0*/  DMUL R6, R6, R8 ;  /* 0x0000000806067228 */ /* 0x004fce0000000000 */
[----:B------:R0:W-:Y:S04]  /*19c0*/  STG.E.64 desc[UR8][R10.64], R6 ;  /* 0x000000060a007986 */ /* 0x0001e8000c101b08 */
.L_x_41:
[----:B------:R-:W-:Y:S05]  /*19d0*/  BSYNC.RECONVERGENT B0 ;  /* 0x0000000000007941 */ /* 0x000fea0003800200 */
.L_x_40:
[----:B------:R-:W-:Y:S01]  /*19e0*/  ISETP.NE.AND P6, PT, R0, RZ, PT ;  /* 0x000000ff0000720c */ /* 0x000fe20003fc5270 */
[----:B------:R-:W-:-:S12]  /*19f0*/  BSSY.RECONVERGENT B0, `(.L_x_42) ;  /* 0x0000007000007945 */ /* 0x000fd80003800200 */
[----:B------:R-:W-:Y:S05]  /*1a00*/  @P6 BRA `(.L_x_43) ;  /* 0x0000000000146947 */ /* 0x000fea0003800000 */
[----:B0-----:R-:W0:Y:S01]  /*1a10*/  LDC.64 R10, c[0x0][0x388] ;  /* 0x0000e200ff0a7b82 */ /* 0x001e220000000a00 */
[----:B------:R-:W2:Y:S04]  /*1a20*/  LDG.E.64 R6, desc[UR8][R4.64] ;  /* 0x0000000804067981 */ /* 0x000ea8000c1e1b00 */
[----:B0-----:R-:W2:Y:S02]  /*1a30*/  LDG.E.64 R8, desc[UR8][R10.64] ;  /* 0x000000080a087981 */ /* 0x001ea4000c1e1b00 */
[----:B--2---:R-:W-:-:S07]  /*1a40*/  DMUL R6, R6, R8 ;  /* 0x0000000806067228 */ /* 0x004fce0000000000 */
[----:B------:R1:W-:Y:S04]  /*1a50*/  STG.E.64 desc[UR8][R10.64], R6 ;  /* 0x000000060a007986 */ /* 0x0003e8000c101b08 */
.L_x_43:
[----:B------:R-:W-:Y:S05]  /*1a60*/  BSYNC.RECONVERGENT B0 ;  /* 0x0000000000007941 */ /* 0x000fea0003800200 */
.L_x_42:
[----:B------:R-:W-:Y:S04]  /*1a70*/  BSSY.RECONVERGENT B0, `(.L_x_44) ;  /* 0x0000007000007945 */ /* 0x000fe80003800200 */
[----:B------:R-:W-:Y:S05]  /*1a80*/  @P0 BRA `(.L_x_45) ;  /* 0x0000000000140947 */ /* 0x000fea0003800000 */
[----:B01----:R-:W0:Y:S01]  /*1a90*/  LDC.64 R10, c[0x0][0x388] ;  /* 0x0000e200ff0a7b82 */ /* 0x003e220000000a00 */
[----:B------:R-:W2:Y:S04]  /*1aa0*/  LDG.E.64 R6, desc[UR8][R4.64] ;  /* 0x0000000804067981 */ /* 0x000ea8000c1e1b00 */
[----:B0-----:R-:W2:Y:S02]  /*1ab0*/  LDG.E.64 R8, desc[UR8][R10.64] ;  /* 0x000000080a087981 */ /* 0x001ea4000c1e1b00 */
[----:B--2---:R-:W-:-:S07]  /*1ac0*/  DMUL R6, R6, R8 ;  /* 0x0000000806067228 */ /* 0x004fce0000000000 */
[----:B------:R2:W-:Y:S04]  /*1ad0*/  STG.E.64 desc[UR8][R10.64], R6 ;  /* 0x000000060a007986 */ /* 0x0005e8000c101b08 */
.L_x_45:
[----:B------:R-:W-:Y:S05]  /*1ae0*/  BSYNC.RECONVERGENT B0 ;  /* 0x0000000000007941 */ /* 0x000fea0003800200 */
.L_x_44:
[----:B------:R-:W-:Y:S04]  /*1af0*/  BSSY.RECONVERGENT B0, `(.L_x_46) ;  /* 0x0000007000007945 */ /* 0x000fe80003800200 */
[----:B------:R-:W-:Y:S05]  /*1b00*/  @P1 BRA `(.L_x_47) ;  /* 0x0000000000141947 */ /* 0x000fea0003800000 */
[----:B012---:R-:W0:Y:S01]  /*1b10*/  LDC.64 R10, c[0x0][0x388] ;  /* 0x0000e200ff0a7b82 */ /* 0x007e220000000a00 */
[----:B------:R-:W2:Y:S04]  /*1b20*/  LDG.E.64 R6, desc[UR8][R4.64] ;  /* 0x0000000804067981 */ /* 0x000ea8000c1e1b00 */
[----:B0-----:R-:W2:Y:S02]  /*1b30*/  LDG.E.64 R8, desc[UR8][R10.64] ;  /* 0x000000080a087981 */ /* 0x001ea4000c1e1b00 */
[----:B--2---:R-:W-:-:S07]  /*1b40*/  DMUL R6, R6, R8 ;  /* 0x0000000806067228 */ /* 0x004fce0000000000 */
[----:B------:R3:W-:Y:S04]  /*1b50*/  STG.E.64 desc[UR8][R10.64], R6 ;  /* 0x000000060a007986 */ /* 0x0007e8000c101b08 */
.L_x_47:
[----:B------:R-:W-:Y:S05]  /*1b60*/  BSYNC.RECONVERGENT B0 ;  /* 0x0000000000007941 */ /* 0x000fea0003800200 */
.L_x_46:
[----:B------:R-:W-:Y:S04]  /*1b70*/  BSSY.RECONVERGENT B0, `(.L_x_48) ;  /* 0x0000007000007945 */ /* 0x000fe80003800200 */
[----:B------:R-:W-:Y:S05]  /*1b80*/  @P2 BRA `(.L_x_49) ;  /* 0x0000000000142947 */ /* 0x000fea0003800000 */
[----:B0123--:R-:W0:Y:S01]  /*1b90*/  LDC.64 R10, c[0x0][0x388] ;  /* 0x0000e200ff0a7b82 */ /* 0x00fe220000000a00 */
[----:B------:R-:W2:Y:S04]  /*1ba0*/  LDG.E.64 R6, desc[UR8][R4.64] ;  /* 0x0000000804067981 */ /* 0x000ea8000c1e1b00 */
[----:B0-----:R-:W2:Y:S02]  /*1bb0*/  LDG.E.64 R8, desc[UR8][R10.64] ;  /* 0x000000080a087981 */ /* 0x001ea4000c1e1b00 */
[----:B--2---:R-:W-:-:S07]  /*1bc0*/  DMUL R6, R6, R8 ;  /* 0x0000000806067228 */ /* 0x004fce0000000000 */
[----:B------:R4:W-:Y:S04]  /*1bd0*/  STG.E.64 desc[UR8][R10.64], R6 ;  /* 0x000000060a007986 */ /* 0x0009e8000c101b08 */
.L_x_49:
[----:B------:R-:W-:Y:S05]  /*1be0*/  BSYNC.RECONVERGENT B0 ;  /* 0x0000000000007941 */ /* 0x000fea0003800200 */
.L_x_48:
[----:B------:R-:W-:Y:S04]  /*1bf0*/  BSSY.RECONVERGENT B0, `(.L_x_50) ;  /* 0x0000007000007945 */ /* 0x000fe80003800200 */
[----:B------:R-:W-:Y:S05]  /*1c00*/  @P3 BRA `(.L_x_51) ;  /* 0x0000000000143947 */ /* 0x000fea0003800000 */
[----:B01234-:R-:W0:Y:S01]  /*1c10*/  LDC.64 R10, c[0x0][0x388] ;  /* 0x0000e200ff0a7b82 */ /* 0x01fe220000000a00 */
[----:B------:R-:W2:Y:S04]  /*1c20*/  LDG.E.64 R6, desc[UR8][R4.64] ;  /* 0x0000000804067981 */ /* 0x000ea8000c1e1b00 */
[----:B0-----:R-:W2:Y:S02]  /*1c30*/  LDG.E.64 R8, desc[UR8][R10.64] ;  /* 0x000000080a087981 */ /* 0x001ea4000c1e1b00 */
[----:B--2---:R-:W-:-:S07]  /*1c40*/  DMUL R6, R6, R8 ;  /* 0x0000000806067228 */ /* 0x004fce0000000000 */
[----:B------:R0:W-:Y:S04]  /*1c50*/  STG.E.64 desc[UR8][R10.64], R6 ;  /* 0x000000060a007986 */ /* 0x0001e8000c101b08 */
.L_x_51:
[----:B------:R-:W-:Y:S05]  /*1c60*/  BSYNC.RECONVERGENT B0 ;  /* 0x0000000000007941 */ /* 0x000fea0003800200 */
.L_x_50:
[----:B------:R-:W-:Y:S04]  /*1c70*/  BSSY.RECONVERGENT B0, `(.L_x_52) ;  /* 0x0000007000007945 */ /* 0x000fe80003800200 */
[----:B------:R-:W-:Y:S05]  /*1c80*/  @P4 BRA `(.L_x_53) ;  /* 0x0000000000144947 */ /* 0x000fea0003800000 */
[----:B01234-:R-:W0:Y:S01]  /*1c90*/  LDC.64 R10, c[0x0][0x388] ;  /* 0x0000e200ff0a7b82 */ /* 0x01fe220000000a00 */
[----:B------:R-:W2:Y:S04]  /*1ca0*/  LDG.E.64 R6, desc[UR8][R4.64] ;  /* 0x0000000804067981 */ /* 0x000ea8000c1e1b00 */
[----:B0-----:R-:W2:Y:S02]  /*1cb0*/  LDG.E.64 R8, desc[UR8][R10.64] ;  /* 0x000000080a087981 */ /* 0x001ea4000c1e1b00 */
[----:B--2---:R-:W-:-:S07]  /*1cc0*/  DMUL R6, R6, R8 ;  /* 0x0000000806067228 */ /* 0x004fce0000000000 */
[----:B------:R0:W-:Y:S04]  /*1cd0*/  STG.E.64 desc[UR8][R10.64], R6 ;  /* 0x000000060a007986 */ /* 0x0001e8000c101b08 */
.L_x_53:
[----:B------:R-:W-:Y:S05]  /*1ce0*/  BSYNC.RECONVERGENT B0 ;  /* 0x0000000000007941 */ /* 0x000fea0003800200 */
.L_x_52:
[----:B------:R-:W-:Y:S04]  /*1cf0*/  BSSY.RECONVERGENT B0, `(.L_x_54) ;  /* 0x0000007000007945 */ /* 0x000fe80003800200 */
[----:B------:R-:W-:Y:S05]  /*1d00*/  @P5 BRA `(.L_x_55) ;  /* 0x0000000000145947 */ /* 0x000fea0003800000 */
[----:B01234-:R-:W0:Y:S01]  /*1d10*/  LDC.64 R10, c[0x0][0x388] ;  /* 0x0000e200ff0a7b82 */ /* 0x01fe220000000a00 */
[----:B------:R-:W2:Y:S04]  /*1d20*/  LDG.E.64 R6, desc[UR8][R4.64] ;  /* 0x0000000804067981 */ /* 0x000ea8000c1e1b00 */
[----:B0-----:R-:W2:Y:S02]  /*1d30*/  LDG.E.64 R8, desc[UR8][R10.64] ;  /* 0x000000080a087981 */ /* 0x001ea4000c1e1b00 */
[----:B--2---:R-:W-:-:S07]  /*1d40*/  DMUL R6, R6, R8 ;  /* 0x0000000806067228 */ /* 0x004fce0000000000 */
[----:B------:R0:W-:Y:S04]  /*1d50*/  STG.E.64 desc[UR8][R10.64], R6 ;  /* 0x000000060a007986 */ /* 0x0001e8000c101b08 */
.L_x_55:
[----:B------:R-:W-:Y:S05]  /*1d60*/  BSYNC.RECONVERGENT B0 ;  /* 0x0000000000007941 */ /* 0x000fea0003800200 */
.L_x_54:
[----:B------:R-:W-:-:S07]  /*1d70*/  VIADD R3, R3, 0x8 ;  /* 0x0000000803037836 */ /* 0x000fce0000000000 */
.L_x_39:
[----:B------:R-:W-:-:S13]  /*1d80*/  ISETP.NE.AND P0, PT, RZ, UR5, PT ;  /* 0x00000005ff007c0c */ /* 0x000fda000bf05270 */
[----:B------:R-:W-:Y:S05]  /*1d90*/  @!P0 EXIT ;  /* 0x000000000000894d */ /* 0x000fea0003800000 */
[----:B------:R-:W-:Y:S02]  /*1da0*/  UISETP.GE.U32.AND UP0, UPT, UR5, 0x4, UPT ;  /* 0x000000040500788c */ /* 0x000fe4000bf06070 */
[----:B------:R-:W-:-:S07]  /*1db0*/  ULOP3.LUT UR6, UR4, 0x3, URZ, 0xc0, !UPT ;  /* 0x0000000304067892 */ /* 0x000fce000f8ec0ff */
[----:B------:R-:W-:Y:S05]  /*1dc0*/  BRA.U !UP0, `(.L_x_56) ;  /* 0x0000000108a07547 */ /* 0x000fea000b800000 */
[CC--:B------:R-:W-:Y:S01]  /*1dd0*/  ISETP.NE.AND P0, PT, R3.reuse, R2.reuse, PT ;  /* 0x000000020300720c */ /* 0x0c0fe20003f05270 */
[C---:B01234-:R-:W-:Y:S01]  /*1de0*/  VIADD R7, R3.reuse, 0x1 ;  /* 0x0000000103077836 */ /* 0x05ffe20000000000 */
[----:B------:R-:W-:Y:S01]  /*1df0*/  BSSY.RECONVERGENT B0, `(.L_x_57) ;  /* 0x000000c000007945 */ /* 0x000fe20003800200 */
[C---:B------:R-:W-:Y:S02]  /*1e00*/  VIADD R9, R3.reuse, 0x2 ;  /* 0x0000000203097836 */ /* 0x040fe40000000000 */
[----:B------:R-:W-:Y:S01]  /*1e10*/  VIADD R11, R3, 0x3 ;  /* 0x00000003030b7836 */ /* 0x000fe20000000000 */
[-C--:B------:R-:W-:Y:S02]  /*1e20*/  ISETP.NE.AND P1, PT, R7, R2.reuse, PT ;  /* 0x000000020700720c */ /* 0x080fe40003f25270 */
[-C--:B------:R-:W-:Y:S02]  /*1e30*/  ISETP.NE.AND P2, PT, R9, R2.reuse, PT ;  /* 0x000000020900720c */ /* 0x080fe40003f45270 */
[----:B------:R-:W-:-:S03]  /*1e40*/  ISETP.NE.AND P3, PT, R11, R2, PT ;  /* 0x000000020b00720c */ /* 0x000fc60003f65270 */
[----:B------:R-:W-:Y:S10]  /*1e50*/  @P0 BRA `(.L_x_58) ;  /* 0x0000000000140947 */ /* 0x000ff40003800000 */
[----:B------:R-:W0:Y:S01]  /*1e60*/  LDC.64 R10, c[0x0][0x388] ;  /* 0x0000e200ff0a7b82 */ /* 0x000e220000000a00 */
[----:B------:R-:W2:Y:S04]  /*1e70*/  LDG.E.64 R6, desc[UR8][R4.64] ;  /* 0x0000000804067981 */ /* 0x000ea8000c1e1b00 */
[----:B0-----:R-:W2:Y:S02]  /*1e80*/  LDG.E.64 R8, desc[UR8][R10.64] ;  /* 0x000000080a087981 */ /* 0x001ea4000c1e1b00 */
[----:B--2---:R-:W-:-:S07]  /*1e90*/  DMUL R6, R6, R8 ;  /* 0x0000000806067228 */ /* 0x004fce0000000000 */
[----:B------:R0:W-:Y:S04]  /*1ea0*/  STG.E.64 desc[UR8][R10.64], R6 ;  /* 0x000000060a007986 */ /* 0x0001e8000c101b08 */
.L_x_58:
[----:B------:R-:W-:Y:S05]  /*1eb0*/  BSYNC.RECONVERGENT B0 ;  /* 0x0000000000007941 */ /* 0x000fea0003800200 */
.L_x_57:
[----:B------:R-:W-:Y:S04]  /*1ec0*/  BSSY.RECONVERGENT B0, `(.L_x_59) ;  /* 0x0000007000007945 */ /* 0x000fe80003800200 */
[----:B------:R-:W-:Y:S05]  /*1ed0*/  @P1 BRA `(.L_x_60) ;  /* 0x0000000000141947 */ /* 0x000fea0003800000 */
[----:B0-----:R-:W0:Y:S01]  /*1ee0*/  LDC.64 R10, c[0x0][0x388] ;  /* 0x0000e200ff0a7b82 */ /* 0x001e220000000a00 */
[----:B------:R-:W2:Y:S04]  /*1ef0*/  LDG.E.64 R6, desc[UR8][R4.64] ;  /* 0x0000000804067981 */ /* 0x000ea8000c1e1b00 */
[----:B0-----:R-:W2:Y:S02]  /*1f00*/  LDG.E.64 R8, desc[UR8][R10.64] ;  /* 0x000000080a087981 */ /* 0x001ea4000c1e1b00 */
[----:B--2---:R-:W-:-:S07]  /*1f10*/  DMUL R6, R6, R8 ;  /* 0x0000000806067228 */ /* 0x004fce0000000000 */
[----:B------:R1:W-:Y:S04]  /*1f20*/  STG.E.64 desc[UR8][R10.64], R6 ;  /* 0x000000060a007986 */ /* 0x0003e8000c101b08 */
.L_x_60:
[----:B------:R-:W-:Y:S05]  /*1f30*/  BSYNC.RECONVERGENT B0 ;  /* 0x0000000000007941 */ /* 0x000fea0003800200 */
.L_x_59:
[----:B------:R-:W-:Y:S04]  /*1f40*/  BSSY.RECONVERGENT B0, `(.L_x_61) ;  /* 0x0000007000007945 */ /* 0x000fe80003800200 */
[----:B------:R-:W-:Y:S05]  /*1f50*/  @P2 BRA `(.L_x_62) ;  /* 0x0000000000142947 */ /* 0x000fea0003800000 */
[----:B01----:R-:W0:Y:S01]  /*1f60*/  LDC.64 R10, c[0x0][0x388] ;  /* 0x0000e200ff0a7b82 */ /* 0x003e220000000a00 */
[----:B------:R-:W2:Y:S04]  /*1f70*/  LDG.E.64 R6, desc[UR8][R4.64] ;  /* 0x0000000804067981 */ /* 0x000ea8000c1e1b00 */
[----:B0-----:R-:W2:Y:S02]  /*1f80*/  LDG.E.64 R8, desc[UR8][R10.64] ;  /* 0x000000080a087981 */ /* 0x001ea4000c1e1b00 */
[----:B--2---:R-:W-:-:S07]  /*1f90*/  DMUL R6, R6, R8 ;  /* 0x0000000806067228 */ /* 0x004fce0000000000 */
[----:B------:R2:W-:Y:S04]  /*1fa0*/  STG.E.64 desc[UR8][R10.64], R6 ;  /* 0x000000060a007986 */ /* 0x0005e8000c101b08 */
.L_x_62:
[----:B------:R-:W-:Y:S05]  /*1fb0*/  BSYNC.RECONVERGENT B0 ;  /* 0x0000000000007941 */ /* 0x000fea0003800200 */
.L_x_61:
[----:B------:R-:W-:Y:S04]  /*1fc0*/  BSSY.RECONVERGENT B0, `(.L_x_63) ;  /* 0x0000007000007945 */ /* 0x000fe80003800200 */
[----:B------:R-:W-:Y:S05]  /*1fd0*/  @P3 BRA `(.L_x_64) ;  /* 0x0000000000143947 */ /* 0x000fea0003800000 */
[----:B012---:R-:W0:Y:S01]  /*1fe0*/  LDC.64 R10, c[0x0][0x388] ;  /* 0x0000e200ff0a7b82 */ /* 0x007e220000000a00 */
[----:B------:R-:W2:Y:S04]  /*1ff0*/  LDG.E.64 R6, desc[UR8][R4.64] ;  /* 0x0000000804067981 */ /* 0x000ea8000c1e1b00 */
[----:B0-----:R-:W2:Y:S02]  /*2000*/  LDG.E.64 R8, desc[UR8][R10.64] ;  /* 0x000000080a087981 */ /* 0x001ea4000c1e1b00 */
[----:B--2---:R-:W-:-:S07]  /*2010*/  DMUL R6, R6, R8 ;  /* 0x0000000806067228 */ /* 0x004fce0000000000 */
[----:B------:R3:W-:Y:S04]  /*2020*/  STG.E.64 desc[UR8][R10.64], R6 ;  /* 0x000000060a007986 */ /* 0x0007e8000c101b08 */
.L_x_64:
[----:B------:R-:W-:Y:S05]  /*2030*/  BSYNC.RECONVERGENT B0 ;  /* 0x0000000000007941 */ /* 0x000fea0003800200 */
.L_x_63:
[----:B------:R-:W-:-:S07]  /*2040*/  VIADD R3, R3, 0x4 ;  /* 0x0000000403037836 */ /* 0x000fce0000000000 */
.L_x_56:
[----:B------:R-:W-:-:S13]  /*2050*/  ISETP.NE.AND P0, PT, RZ, UR6, PT ;  /* 0x00000006ff007c0c */ /* 0x000fda000bf05270 */
[----:B------:R-:W-:Y:S05]  /*2060*/  @!P0 EXIT ;  /* 0x000000000000894d */ /* 0x000fea0003800000 */
[----:B------:R-:W-:Y:S01]  /*2070*/  IMAD.IADD R0, R3, 0x1, -R2 ;  /* 0x0000000103007824 */ /* 0x000fe200078e0a02 */
[----:B------:R-:W-:-:S12]  /*2080*/  UIADD3 UR4, UPT, UPT, -UR6, URZ, URZ ;  /* 0x000000ff06047290 */ /* 0x000fd8000fffe1ff */
.L_x_65:
[----:B------:R-:W-:-:S13]  /*2090*/  ISETP.NE.AND P0, PT, R0, RZ, PT ;  /* 0x000000ff0000720c */ /* 0x000fda0003f05270 */
[----:B01----:R-:W0:Y:S01]  /*20a0*/  @!P0 LDC.64 R8, c[0x0][0x388] ;  /* 0x0000e200ff088b82 */ /* 0x003e220000000a00 */
[----:B------:R-:W5:Y:S04]  /*20b0*/  @!P0 LDG.E.64 R2, desc[UR8][R4.64] ;  /* 0x0000000804028981 */ /* 0x000f68000c1e1b00 */
[----:B0-234-:R-:W5:Y:S01]  /*20c0*/  @!P0 LDG.E.64 R6, desc[UR8][R8.64] ;  /* 0x0000000808068981 */ /* 0x01df62000c1e1b00 */
[----:B------:R-:W-:Y:S01]  /*20d0*/  UIADD3 UR4, UPT, UPT, UR4, 0x1, URZ ;  /* 0x0000000104047890 */ /* 0x000fe2000fffe0ff */
[----:B------:R-:W-:-:S03]  /*20e0*/  VIADD R0, R0, 0x1 ;  /* 0x0000000100007836 */ /* 0x000fc60000000000 */
[----:B------:R-:W-:Y:S01]  /*20f0*/  UISETP.NE.AND UP0, UPT, UR4, URZ, UPT ;  /* 0x000000ff0400728c */ /* 0x000fe2000bf05270 */
[----:B-----5:R-:W-:-:S07]  /*2100*/  @!P0 DMUL R2, R2, R6 ;  /* 0x0000000602028228 */ /* 0x020fce0000000000 */
[----:B------:R0:W-:Y:S01]  /*2110*/  @!P0 STG.E.64 desc[UR8][R8.64], R2 ;  /* 0x0000000208008986 */ /* 0x0001e2000c101b08 */
[----:B------:R-:W-:Y:S05]  /*2120*/  BRA.U UP0, `(.L_x_65) ;  /* 0xfffffffd00d87547 */ /* 0x000fea000b83ffff */
[----:B------:R-:W-:Y:S05]  /*2130*/  EXIT ;  /* 0x000000000000794d */ /* 0x000fea0003800000 */
        .weak           $__internal_0_$__cuda_sm20_div_rn_f64_full
        .type           $__internal_0_$__cuda_sm20_div_rn_f64_full,@function
        .size           $__internal_0_$__cuda_sm20_div_rn_f64_full,(.L_x_156 - $__internal_0_$__cuda_sm20_div_rn_f64_full)
$__internal_0_$__cuda_sm20_div_rn_f64_full:
[C---:B------:R-:W-:Y:S01]  /*2140*/  FSETP.GEU.AND P0, PT, |R29|.reuse, 1.469367938527859385e-39, PT ;  /* 0x001000001d00780b */ /* 0x040fe20003f0e200 */
[--C-:B------:R-:W-:Y:S01]  /*2150*/  IMAD.MOV.U32 R6, RZ, RZ, R28.reuse ;  /* 0x000000ffff067224 */ /* 0x100fe200078e001c */
[C---:B------:R-:W-:Y:S01]  /*2160*/  LOP3.LUT R8, R29.reuse, 0x800fffff, RZ, 0xc0, !PT ;  /* 0x800fffff1d087812 */ /* 0x040fe200078ec0ff */
[----:B------:R-:W-:Y:S01]  /*2170*/  IMAD.MOV.U32 R7, RZ, RZ, R29 ;  /* 0x000000ffff077224 */ /* 0x000fe200078e001d */
[----:B------:R-:W-:Y:S01]  /*2180*/  BSSY.RECONVERGENT B2, `(.L_x_66) ;  /* 0x0000057000027945 */ /* 0x000fe20003800200 */
[----:B------:R-:W-:Y:S01]  /*2190*/  IMAD.MOV.U32 R5, RZ, RZ, R19 ;  /* 0x000000ffff057224 */ /* 0x000fe200078e0013 */
[----:B------:R-:W-:Y:S01]  /*21a0*/  LOP3.LUT R9, R8, 0x3ff00000, RZ, 0xfc, !PT ;  /* 0x3ff0000008097812 */ /* 0x000fe200078efcff */
[----:B------:R-:W-:Y:S01]  /*21b0*/  IMAD.MOV.U32 R8, RZ, RZ, R28 ;  /* 0x000000ffff087224 */ /* 0x000fe200078e001c */
[----:B------:R-:W-:Y:S01]  /*21c0*/  LOP3.LUT R28, R29, 0x7ff00000, RZ, 0xc0, !PT ;  /* 0x7ff000001d1c7812 */ /* 0x000fe200078ec0ff */
[----:B------:R-:W-:Y:S01]  /*21d0*/  IMAD.MOV.U32 R22, RZ, RZ, 0x1 ;  /* 0x00000001ff167424 */ /* 0x000fe200078e00ff */
[C---:B------:R-:W-:Y:S01]  /*21e0*/  FSETP.GEU.AND P2, PT, |R5|.reuse, 1.469367938527859385e-39, PT ;  /* 0x001000000500780b */ /* 0x040fe20003f4e200 */
[----:B------:R-:W-:Y:S01]  /*21f0*/  IMAD.MOV.U32 R4, RZ, RZ, R18 ;  /* 0x000000ffff047224 */ /* 0x000fe200078e0012 */
[----:B------:R-:W-:Y:S01]  /*2200*/  LOP3.LUT R3, R5, 0x7ff00000, RZ, 0xc0, !PT ;  /* 0x7ff0000005037812 */ /* 0x000fe200078ec0ff */
[----:B------:R-:W-:Y:S01]  /*2210*/  @!P0 DMUL R8, R6, 8.98846567431157953865e+307 ;  /* 0x7fe0000006088828 */ /* 0x000fe20000000000 */
[----:B------:R-:W-:-:S02]  /*2220*/  IMAD.MOV.U32 R26, RZ, RZ, 0x1ca00000 ;  /* 0x1ca00000ff1a7424 */ /* 0x000fc400078e00ff */
[----:B------:R-:W-:-:S03]  /*2230*/  ISETP.GE.U32.AND P1, PT, R3, R28, PT ;  /* 0x0000001c0300720c */ /* 0x000fc60003f26070 */
[----:B------:R-:W0:Y:S04]  /*2240*/  MUFU.RCP64H R23, R9 ;  /* 0x0000000900177308 */ /* 0x000e280000001800 */
[----:B------:R-:W-:Y:S02]  /*2250*/  @!P2 LOP3.LUT R20, R7, 0x7ff00000, RZ, 0xc0, !PT ;  /* 0x7ff000000714a812 */ /* 0x000fe400078ec0ff */
[----:B------:R-:W-:Y:S02]  /*2260*/  @!P0 LOP3.LUT R28, R9, 0x7ff00000, RZ, 0xc0, !PT ;  /* 0x7ff00000091c8812 */ /* 0x000fe400078ec0ff */
[----:B------:R-:W-:-:S04]  /*2270*/  @!P2 ISETP.GE.U32.AND P3, PT, R3, R20, PT ;  /* 0x000000140300a20c */ /* 0x000fc80003f66070 */
[----:B------:R-:W-:-:S04]  /*2280*/  @!P2 SEL R21, R26, 0x63400000, !P3 ;  /* 0x634000001a15a807 */ /* 0x000fc80005800000 */
[----:B------:R-:W-:Y:S01]  /*2290*/  @!P2 LOP3.LUT R24, R21, 0x80000000, R5, 0xf8, !PT ;  /* 0x800000001518a812 */ /* 0x000fe200078ef805 */
[----:B0-----:R-:W-:-:S03]  /*22a0*/  DFMA R18, R22, -R8, 1 ;  /* 0x3ff000001612742b */ /* 0x001fc60000000808 */
[----:B------:R-:W-:Y:S01]  /*22b0*/  @!P2 LOP3.LUT R25, R24, 0x100000, RZ, 0xfc, !PT ;  /* 0x001000001819a812 */ /* 0x000fe200078efcff */
[----:B------:R-:W-:-:S04]  /*22c0*/  @!P2 IMAD.MOV.U32 R24, RZ, RZ, RZ ;  /* 0x000000ffff18a224 */ /* 0x000fc800078e00ff */
[----:B------:R-:W-:-:S08]  /*22d0*/  DFMA R18, R18, R18, R18 ;  /* 0x000000121212722b */ /* 0x000fd00000000012 */
[----:B------:R-:W-:Y:S01]  /*22e0*/  DFMA R22, R22, R18, R22 ;  /* 0x000000121616722b */ /* 0x000fe20000000016 */
[----:B------:R-:W-:Y:S01]  /*22f0*/  SEL R19, R26, 0x63400000, !P1 ;  /* 0x634000001a137807 */ /* 0x000fe20004800000 */
[----:B------:R-:W-:-:S03]  /*2300*/  IMAD.MOV.U32 R18, RZ, RZ, R4 ;  /* 0x000000ffff127224 */ /* 0x000fc600078e0004 */
[----:B------:R-:W-:-:S03]  /*2310*/  LOP3.LUT R19, R19, 0x800fffff, R5, 0xf8, !PT ;  /* 0x800fffff13137812 */ /* 0x000fc600078ef805 */
[----:B------:R-:W-:-:S03]  /*2320*/  DFMA R20, R22, -R8, 1 ;  /* 0x3ff000001614742b */ /* 0x000fc60000000808 */
[----:B------:R-:W-:-:S05]  /*2330*/  @!P2 DFMA R18, R18, 2, -R24 ;  /* 0x400000001212a82b */ /* 0x000fca0000000818 */
[----:B------:R-:W-:-:S08]  /*2340*/  DFMA R20, R22, R20, R22 ;  /* 0x000000141614722b */ /* 0x000fd00000000016 */
[----:B------:R-:W-:-:S08]  /*2350*/  DMUL R22, R20, R18 ;  /* 0x0000001214167228 */ /* 0x000fd00000000000 */
[----:B------:R-:W-:-:S08]  /*2360*/  DFMA R24, R22, -R8, R18 ;  /* 0x800000081618722b */ /* 0x000fd00000000012 */
[----:B------:R-:W-:Y:S01]  /*2370*/  DFMA R24, R20, R24, R22 ;  /* 0x000000181418722b */ /* 0x000fe20000000016 */
[----:B------:R-:W-:Y:S01]  /*2380*/  IMAD.MOV.U32 R23, RZ, RZ, R3 ;  /* 0x000000ffff177224 */ /* 0x000fe200078e0003 */
[----:B------:R-:W-:-:S05]  /*2390*/  @!P2 LOP3.LUT R23, R19, 0x7ff00000, RZ, 0xc0, !PT ;  /* 0x7ff000001317a812 */ /* 0x000fca00078ec0ff */
[----:B------:R-:W-:-:S05]  /*23a0*/  VIADD R20, R23, 0xffffffff ;  /* 0xffffffff17147836 */ /* 0x000fca0000000000 */
[----:B------:R-:W-:Y:S01]  /*23b0*/  ISETP.GT.U32.AND P0, PT, R20, 0x7feffffe, PT ;  /* 0x7feffffe1400780c */ /* 0x000fe20003f04070 */
[----:B------:R-:W-:-:S05]  /*23c0*/  VIADD R20, R28, 0xffffffff ;  /* 0xffffffff1c147836 */ /* 0x000fca0000000000 */
[----:B------:R-:W-:-:S13]  /*23d0*/  ISETP.GT.U32.OR P0, PT, R20, 0x7feffffe, P0 ;  /* 0x7feffffe1400780c */ /* 0x000fda0000704470 */
[----:B------:R-:W-:Y:S05]  /*23e0*/  @P0 BRA `(.L_x_67) ;  /* 0x00000000006c0947 */ /* 0x000fea0003800000 */
[----:B------:R-:W-:-:S04]  /*23f0*/  LOP3.LUT R20, R7, 0x7ff00000, RZ, 0xc0, !PT ;  /* 0x7ff0000007147812 */ /* 0x000fc800078ec0ff */
[CC--:B------:R-:W-:Y:S02]  /*2400*/  VIADDMNMX R4, R3.reuse, -R20.reuse, 0xb9600000, !PT ;  /* 0xb960000003047446 */ /* 0x0c0fe40007800914 */
[----:B------:R-:W-:Y:S02]  /*2410*/  ISETP.GE.U32.AND P0, PT, R3, R20, PT ;  /* 0x000000140300720c */ /* 0x000fe40003f06070 */
[----:B------:R-:W-:Y:S01]  /*2420*/  VIMNMX R3, PT, PT, R4, 0x46a00000, PT ;  /* 0x46a0000004037848 */ /* 0x000fe20003fe0100 */
[----:B------:R-:W-:Y:S01]  /*2430*/  IMAD.MOV.U32 R4, RZ, RZ, RZ ;  /* 0x000000ffff047224 */ /* 0x000fe200078e00ff */
[----:B------:R-:W-:-:S05]  /*2440*/  SEL R26, R26, 0x63400000, !P0 ;  /* 0x634000001a1a7807 */ /* 0x000fca0004000000 */
[----:B------:R-:W-:-:S04]  /*2450*/  IMAD.IADD R3, R3, 0x1, -R26 ;  /* 0x0000000103037824 */ /* 0x000fc800078e0a1a */
[----:B------:R-:W-:-:S06]  /*2460*/  VIADD R5, R3, 0x7fe00000 ;  /* 0x7fe0000003057836 */ /* 0x000fcc0000000000 */
[----:B------:R-:W-:-:S10]  /*2470*/  DMUL R20, R24, R4 ;  /* 0x0000000418147228 */ /* 0x000fd40000000000 */
[----:B------:R-:W-:-:S13]  /*2480*/  FSETP.GTU.AND P0, PT, |R21|, 1.469367938527859385e-39, PT ;  /* 0x001000001500780b */ /* 0x000fda0003f0c200 */
[----:B------:R-:W-:Y:S05]  /*2490*/  @P0 BRA `(.L_x_68) ;  /* 0x0000000000940947 */ /* 0x000fea0003800000 */
[----:B------:R-:W-:Y:S01]  /*24a0*/  DFMA R8, R24, -R8, R18 ;  /* 0x800000081808722b */ /* 0x000fe20000000012 */
[----:B------:R-:W-:-:S09]  /*24b0*/  IMAD.MOV.U32 R4, RZ, RZ, RZ ;  /* 0x000000ffff047224 */ /* 0x000fd200078e00ff */
[C---:B------:R-:W-:Y:S02]  /*24c0*/  FSETP.NEU.AND P0, PT, R9.reuse, RZ, PT ;  /* 0x000000ff0900720b */ /* 0x040fe40003f0d000 */
[----:B------:R-:W-:-:S04]  /*24d0*/  LOP3.LUT R19, R9, 0x80000000, R7, 0x48, !PT ;  /* 0x8000000009137812 */ /* 0x000fc800078e4807 */
[----:B------:R-:W-:-:S07]  /*24e0*/  LOP3.LUT R5, R19, R5, RZ, 0xfc, !PT ;  /* 0x0000000513057212 */ /* 0x000fce00078efcff */
[----:B------:R-:W-:Y:S05]  /*24f0*/  @!P0 BRA `(.L_x_68) ;  /* 0x00000000007c8947 */ /* 0x000fea0003800000 */
[----:B------:R-:W-:Y:S01]  /*2500*/  IMAD.MOV R7, RZ, RZ, -R3 ;  /* 0x000000ffff077224 */ /* 0x000fe200078e0a03 */
[----:B------:R-:W-:Y:S01]  /*2510*/  DMUL.RP R4, R24, R4 ;  /* 0x0000000418047228 */ /* 0x000fe20000008000 */
[----:B------:R-:W-:Y:S01]  /*2520*/  IMAD.MOV.U32 R6, RZ, RZ, RZ ;  /* 0x000000ffff067224 */ /* 0x000fe200078e00ff */
[----:B------:R-:W-:-:S05]  /*2530*/  IADD3 R3, PT, PT, -R3, -0x43300000, RZ ;  /* 0xbcd0000003037810 */ /* 0x000fca0007ffe1ff */
[----:B------:R-:W-:-:S03]  /*2540*/  DFMA R6, R20, -R6, R24 ;  /* 0x800000061406722b */ /* 0x000fc60000000018 */
[----:B------:R-:W-:-:S07]  /*2550*/  LOP3.LUT R19, R5, R19, RZ, 0x3c, !PT ;  /* 0x0000001305137212 */ /* 0x000fce00078e3cff */
[----:B------:R-:W-:-:S04]  /*2560*/  FSETP.NEU.AND P0, PT, |R7|, R3, PT ;  /* 0x000000030700720b */ /* 0x000fc80003f0d200 */
[----:B------:R-:W-:Y:S02]  /*2570*/  FSEL R20, R4, R20, !P0 ;  /* 0x0000001404147208 */ /* 0x000fe40004000000 */
[----:B------:R-:W-:Y:S01]  /*2580*/  FSEL R21, R19, R21, !P0 ;  /* 0x0000001513157208 */ /* 0x000fe20004000000 */
[----:B------:R-:W-:Y:S06]  /*2590*/  BRA `(.L_x_68) ;  /* 0x0000000000547947 */ /* 0x000fec0003800000 */
.L_x_67:
[----:B------:R-:W-:-:S14]  /*25a0*/  DSETP.NAN.AND P0, PT, R4, R4, PT ;  /* 0x000000040400722a */ /* 0x000fdc0003f08000 */
[----:B------:R-:W-:Y:S05]  /*25b0*/  @P0 BRA `(.L_x_69) ;  /* 0x0000000000440947 */ /* 0x000fea0003800000 */
[----:B------:R-:W-:-:S14]  /*25c0*/  DSETP.NAN.AND P0, PT, R6, R6, PT ;  /* 0x000000060600722a */ /* 0x000fdc0003f08000 */
[----:B------:R-:W-:Y:S05]  /*25d0*/  @P0 BRA `(.L_x_70) ;  /* 0x0000000000300947 */ /* 0x000fea0003800000 */
[----:B------:R-:W-:Y:S01]  /*25e0*/  ISETP.NE.AND P0, PT, R23, R28, PT ;  /* 0x0000001c1700720c */ /* 0x000fe20003f05270 */
[----:B------:R-:W-:Y:S02]  /*25f0*/  IMAD.MOV.U32 R20, RZ, RZ, 0x0 ;  /* 0x00000000ff147424 */ /* 0x000fe400078e00ff */
[----:B------:R-:W-:-:S10]  /*2600*/  IMAD.MOV.U32 R21, RZ, RZ, -0x80000 ;  /* 0xfff80000ff157424 */ /* 0x000fd400078e00ff */
[----:B------:R-:W-:Y:S05]  /*2610*/  @!P0 BRA `(.L_x_68) ;  /* 0x0000000000348947 */ /* 0x000fea0003800000 */
[----:B------:R-:W-:Y:S02]  /*2620*/  ISETP.NE.AND P0, PT, R23, 0x7ff00000, PT ;  /* 0x7ff000001700780c */ /* 0x000fe40003f05270 */
[----:B------:R-:W-:Y:S02]  /*2630*/  LOP3.LUT R21, R5, 0x80000000, R7, 0x48, !PT ;  /* 0x8000000005157812 */ /* 0x000fe400078e4807 */
[----:B------:R-:W-:-:S13]  /*2640*/  ISETP.EQ.OR P0, PT, R28, RZ, !P0 ;  /* 0x000000ff1c00720c */ /* 0x000fda0004702670 */
[----:B------:R-:W-:Y:S01]  /*2650*/  @P0 LOP3.LUT R3, R21, 0x7ff00000, RZ, 0xfc, !PT ;  /* 0x7ff0000015030812 */ /* 0x000fe200078efcff */
[----:B------:R-:W-:Y:S02]  /*2660*/  @!P0 IMAD.MOV.U32 R20, RZ, RZ, RZ ;  /* 0x000000ffff148224 */ /* 0x000fe400078e00ff */
[----:B------:R-:W-:Y:S02]  /*2670*/  @P0 IMAD.MOV.U32 R20, RZ, RZ, RZ ;  /* 0x000000ffff140224 */ /* 0x000fe400078e00ff */
[----:B------:R-:W-:Y:S01]  /*2680*/  @P0 IMAD.MOV.U32 R21, RZ, RZ, R3 ;  /* 0x000000ffff150224 */ /* 0x000fe200078e0003 */
[----:B------:R-:W-:Y:S06]  /*2690*/  BRA `(.L_x_68) ;  /* 0x0000000000147947 */ /* 0x000fec0003800000 */
.L_x_70:
[----:B------:R-:W-:Y:S01]  /*26a0*/  LOP3.LUT R21, R7, 0x80000, RZ, 0xfc, !PT ;  /* 0x0008000007157812 */ /* 0x000fe200078efcff */
[----:B------:R-:W-:Y:S01]  /*26b0*/  IMAD.MOV.U32 R20, RZ, RZ, R6 ;  /* 0x000000ffff147224 */ /* 0x000fe200078e0006 */
[----:B------:R-:W-:Y:S06]  /*26c0*/  BRA `(.L_x_68) ;  /* 0x0000000000087947 */ /* 0x000fec0003800000 */
.L_x_69:
[----:B------:R-:W-:Y:S01]  /*26d0*/  LOP3.LUT R21, R5, 0x80000, RZ, 0xfc, !PT ;  /* 0x0008000005157812 */ /* 0x000fe200078efcff */
[----:B------:R-:W-:-:S07]  /*26e0*/  IMAD.MOV.U32 R20, RZ, RZ, R4 ;  /* 0x000000ffff147224 */ /* 0x000fce00078e0004 */
.L_x_68:
[----:B------:R-:W-:Y:S05]  /*26f0*/  BSYNC.RECONVERGENT B2 ;  /* 0x0000000000027941 */ /* 0x000fea0003800200 */
.L_x_66:
[----:B------:R-:W-:Y:S02]  /*2700*/  IMAD.MOV.U32 R4, RZ, RZ, R0 ;  /* 0x000000ffff047224 */ /* 0x000fe400078e0000 */
[----:B------:R-:W-:-:S04]  /*2710*/  IMAD.MOV.U32 R5, RZ, RZ, 0x0 ;  /* 0x00000000ff057424 */ /* 0x000fc800078e00ff */
[----:B------:R-:W-:Y:S05]  /*2720*/  RET.REL.NODEC R4 `(_Z15determinate_gpuPA500_dPdii) ;  /* 0xffffffd804347950 */ /* 0x000fea0003c3ffff */
.L_x_71:
[----:B------:R-:W-:-:S00]  /*2730*/  BRA `(.L_x_71) ;  /* 0xfffffffc00fc7947 */ /* 0x000fc0000383ffff */
[----:B------:R-:W-:-:S00]  /*2740*/  NOP ;  /* 0x0000000000007918 */ /* 0x000fc00000000000 */
        /* <DEDUP_REMOVED lines=11> */
.L_x_156:


//--------------------- .text._Z11determinatePA500_dPdii --------------------------
	.section	.text._Z11determinatePA500_dPdii,"ax",@progbits
	.align	128
        .global         _Z11determinatePA500_dPdii
        .type           _Z11determinatePA500_dPdii,@function
        .size           _Z11determinatePA500_dPdii,(.L_x_157 - _Z11determinatePA500_dPdii)
        .other          _Z11determinatePA500_dPdii,@"STO_CUDA_ENTRY STV_DEFAULT"
_Z11determinatePA500_dPdii:
.text._Z11determinatePA500_dPdii:
        /* <DEDUP_REMOVED lines=32> */
[----:B------:R-:W-:Y:S05]  /*0200*/  CALL.REL.NOINC `($__internal_1_$__cuda_sm20_div_rn_f64_full) ;  /* 0x0000001c00cc7944 */ /* 0x000fea0003c00000 */
[----:B------:R-:W-:Y:S02]  /*0210*/  IMAD.MOV.U32 R4, RZ, RZ, R20 ;  /* 0x000000ffff047224 */ /* 0x000fe400078e0014 */
[----:B------:R-:W-:-:S07]  /*0220*/  IMAD.MOV.U32 R5, RZ, RZ, R21 ;  /* 0x000000ffff057224 */ /* 0x000fce00078e0015 */
.L_x_75:
[----:B------:R-:W-:Y:S05]  /*0230*/  BSYNC.RECONVERGENT B1 ;  /* 0x0000000000017941 */ /* 0x000fea0003800200 */
.L_x_74:
        /* <DEDUP_REMOVED lines=15> */
.L_x_77:
        /* <DEDUP_REMOVED lines=74> */
.L_x_76:
        /* <DEDUP_REMOVED lines=40> */
.L_x_78:
        /* <DEDUP_REMOVED lines=24> */
.L_x_79:
        /* <DEDUP_REMOVED lines=9> */
.L_x_80:
        /* <DEDUP_REMOVED lines=15> */
.L_x_73:
[----:B------:R-:W-:Y:S05]  /*0d50*/  BSYNC.RECONVERGENT B0 ;  /* 0x0000000000007941 */ /* 0x000fea0003800200 */
.L_x_72:
        /* <DEDUP_REMOVED lines=13> */
.L_x_110:
        /* <DEDUP_REMOVED lines=22> */
.L_x_83:
[----:B------:R-:W-:Y:S05]  /*0f90*/  BSYNC.RECONVERGENT B0 ;  /* 0x0000000000007941 */ /* 0x000fea0003800200 */
.L_x_82:
        /* <DEDUP_REMOVED lines=9> */
.L_x_85:
[----:B------:R-:W-:Y:S05]  /*1030*/  BSYNC.RECONVERGENT B0 ;  /* 0x0000000000007941 */ /* 0x000fea0003800200 */
.L_x_84:
        /* <DEDUP_REMOVED lines=9> */
.L_x_87:
[----:B------:R-:W-:Y:S05]  /*10d0*/  BSYNC.RECONVERGENT B0 ;  /* 0x0000000000007941 */ /* 0x000fea0003800200 */
.L_x_86:
        /* <DEDUP_REMOVED lines=9> */
.L_x_89:
[----:B------:R-:W-:Y:S05]  /*1170*/  BSYNC.RECONVERGENT B0 ;  /* 0x0000000000007941 */ /* 0x000fea0003800200 */
.L_x_88:
        /* <DEDUP_REMOVED lines=9> */
.L_x_91:
[----:B------:R-:W-:Y:S05]  /*1210*/  BSYNC.RECONVERGENT B0 ;  /* 0x0000000000007941 */ /* 0x000fea0003800200 */
.L_x_90:
        /* <DEDUP_REMOVED lines=9> */
.L_x_93:
[----:B------:R-:W-:Y:S05]  /*12b0*/  BSYNC.RECONVERGENT B0 ;  /* 0x0000000000007941 */ /* 0x000fea0003800200 */
.L_x_92:
        /* <DEDUP_REMOVED lines=9> */
.L_x_95:
[----:B------:R-:W-:Y:S05]  /*1350*/  BSYNC.RECONVERGENT B0 ;  /* 0x0000000000007941 */ /* 0x000fea0003800200 */
.L_x_94:
        /* <DEDUP_REMOVED lines=9> */
.L_x_97:
[----:B------:R-:W-:Y:S05]  /*13f0*/  BSYNC.RECONVERGENT B0 ;  /* 0x0000000000007941 */ /* 0x000fea0003800200 */
.L_x_96:
        /* <DEDUP_REMOVED lines=9> */
.L_x_99:
[----:B------:R-:W-:Y:S05]  /*1490*/  BSYNC.RECONVERGENT B0 ;  /* 0x0000000000007941 */ /* 0x000fea0003800200 */
.L_x_98:
        /* <DEDUP_REMOVED lines=9> */
.L_x_101:
[----:B------:R-:W-:Y:S05]  /*1530*/  BSYNC.RECONVERGENT B0 ;  /* 0x0000000000007941 */ /* 0x000fea0003800200 */
.L_x_100:
        /* <DEDUP_REMOVED lines=9> */
.L_x_103:
[----:B------:R-:W-:Y:S05]  /*15d0*/  BSYNC.RECONVERGENT B0 ;  /* 0x0000000000007941 */ /* 0x000fea0003800200 */
.L_x_102:
        /* <DEDUP_REMOVED lines=9> */
.L_x_105:
[----:B------:R-:W-:Y:S05]  /*1670*/  BSYNC.RECONVERGENT B0 ;  /* 0x0000000000007941 */ /* 0x000fea0003800200 */
.L_x_104:
        /* <DEDUP_REMOVED lines=9> */
.L_x_107:
[----:B------:R-:W-:Y:S05]  /*1710*/  BSYNC.RECONVERGENT B0 ;  /* 0x0000000000007941 */ /* 0x000fea0003800200 */
.L_x_106:
        /* <DEDUP_REMOVED lines=9> */
.L_x_109:
[----:B------:R-:W-:Y:S05]  /*17b0*/  BSYNC.RECONVERGENT B0 ;  /* 0x0000000000007941 */ /* 0x000fea0003800200 */
.L_x_108:
[----:B------:R-:W-:Y:S01]  /*17c0*/  UIADD3 UR4, UPT, UPT, UR4, 0x10, URZ ;  /* 0x0000001004047890 */ /* 0x000fe2000fffe0ff */
[----:B------:R-:W-:-:S05]  /*17d0*/  VIADD R12, R12, 0x10 ;  /* 0x000000100c0c7836 */ /* 0x000fca0000000000 */
[----:B------:R-:W-:-:S13]  /*17e0*/  ISETP.NE.AND P0, PT, R3, UR4, PT ;  /* 0x0000000403007c0c */ /* 0x000fda000bf05270 */
[----:B------:R-:W-:Y:S05]  /*17f0*/  @P0 BRA `(.L_x_110) ;  /* 0xfffffff4008c0947 */ /* 0x000fea000383ffff */
.L_x_81:
        /* <DEDUP_REMOVED lines=29> */
.L_x_113:
[----:B------:R-:W-:Y:S05]  /*19d0*/  BSYNC.RECONVERGENT B0 ;  /* 0x0000000000007941 */ /* 0x000fea0003800200 */
.L_x_112:
        /* <DEDUP_REMOVED lines=8> */
.L_x_115:
[----:B------:R-:W-:Y:S05]  /*1a60*/  BSYNC.RECONVERGENT B0 ;  /* 0x0000000000007941 */ /* 0x000fea0003800200 */
.L_x_114:
[----:B------:R-:W-:Y:S04]  /*1a70*/  BSSY.RECONVERGENT B0, `(.L_x_116) ;  /* 0x0000007000007945 */ /* 0x000fe80003800200 */
[----:B------:R-:W-:Y:S05]  /*1a80*/  @P0 BRA `(.L_x_117) ;  /* 0x0000000000140947 */ /* 0x000fea0003800000 */
[----:B01----:R-:W0:Y:S01]  /*1a90*/  LDC.64 R10, c[0x0][0x388] ;  /* 0x0000e200ff0a7b82 */ /* 0x003e220000000a00 */
[----:B------:R-:W2:Y:S04]  /*1aa0*/  LDG.E.64 R6, desc[UR8][R4.64] ;  /* 0x0000000804067981 */ /* 0x000ea8000c1e1b00 */
[----:B0-----:R-:W2:Y:S02]  /*1ab0*/  LDG.E.64 R8, desc[UR8][R10.64] ;  /* 0x000000080a087981 */ /* 0x001ea4000c1e1b00 */
[----:B--2---:R-:W-:-:S07]  /*1ac0*/  DMUL R6, R6, R8 ;  /* 0x0000000806067228 */ /* 0x004fce0000000000 */
[----:B------:R2:W-:Y:S04]  /*1ad0*/  STG.E.64 desc[UR8][R10.64], R6 ;  /* 0x000000060a007986 */ /* 0x0005e8000c101b08 */
.L_x_117:
[----:B------:R-:W-:Y:S05]  /*1ae0*/  BSYNC.RECONVERGENT B0 ;  /* 0x0000000000007941 */ /* 0x000fea0003800200 */
.L_x_116:
[----:B------:R-:W-:Y:S04]  /*1af0*/  BSSY.RECONVERGENT B0, `(.L_x_118) ;  /* 0x0000007000007945 */ /* 0x000fe80003800200 */
[----:B------:R-:W-:Y:S05]  /*1b00*/  @P1 BRA `(.L_x_119) ;  /* 0x0000000000141947 */ /* 0x000fea0003800000 */
[----:B012---:R-:W0:Y:S01]  /*1b10*/  LDC.64 R10, c[0x0][0x388] ;  /* 0x0000e200ff0a7b82 */ /* 0x007e220000000a00 */
[----:B------:R-:W2:Y:S04]  /*1b20*/  LDG.E.64 R6, desc[UR8][R4.64] ;  /* 0x0000000804067981 */ /* 0x000ea8000c1e1b00 */
[----:B0-----:R-:W2:Y:S02]  /*1b30*/  LDG.E.64 R8, desc[UR8][R10.64] ;  /* 0x000000080a087981 */ /* 0x001ea4000c1e1b00 */
[----:B--2---:R-:W-:-:S07]  /*1b40*/  DMUL R6, R6, R8 ;  /* 0x0000000806067228 */ /* 0x004fce0000000000 */
[----:B------:R3:W-:Y:S04]  /*1b50*/  STG.E.64 desc[UR8][R10.64], R6 ;  /* 0x000000060a007986 */ /* 0x0007e8000c101b08 */
.L_x_119:
[----:B------:R-:W-:Y:S05]  /*1b60*/  BSYNC.RECONVERGENT B0 ;  /* 0x0000000000007941 */ /* 0x000fea0003800200 */
.L_x_118:
[----:B------:R-:W-:Y:S04]  /*1b70*/  BSSY.RECONVERGENT B0, `(.L_x_120) ;  /* 0x0000007000007945 */ /* 0x000fe80003800200 */
[----:B------:R-:W-:Y:S05]  /*1b80*/  @P2 BRA `(.L_x_121) ;  /* 0x0000000000142947 */ /* 0x000fea0003800000 */
[----:B0123--:R-:W0:Y:S01]  /*1b90*/  LDC.64 R10, c[0x0][0x388] ;  /* 0x0000e200ff0a7b82 */ /* 0x00fe220000000a00 */
[----:B------:R-:W2:Y:S04]  /*1ba0*/  LDG.E.64 R6, desc[UR8][R4.64] ;  /* 0x0000000804067981 */ /* 0x000ea8000c1e1b00 */
[----:B0-----:R-:W2:Y:S02]  /*1bb0*/  LDG.E.64 R8, desc[UR8][R10.64] ;  /* 0x000000080a087981 */ /* 0x001ea4000c1e1b00 */
[----:B--2---:R-:W-:-:S07]  /*1bc0*/  DMUL R6, R6, R8 ;  /* 0x0000000806067228 */ /* 0x004fce0000000000 */
[----:B------:R4:W-:Y:S04]  /*1bd0*/  STG.E.64 desc[UR8][R10.64], R6 ;  /* 0x000000060a007986 */ /* 0x0009e8000c101b08 */
.L_x_121:
[----:B------:R-:W-:Y:S05]  /*1be0*/  BSYNC.RECONVERGENT B0 ;  /* 0x0000000000007941 */ /* 0x000fea0003800200 */
.L_x_120:
[----:B------:R-:W-:Y:S04]  /*1bf0*/  BSSY.RECONVERGENT B0, `(.L_x_122) ;  /* 0x0000007000007945 */ /* 0x000fe80003800200 */
[----:B------:R-:W-:Y:S05]  /*1c00*/  @P3 BRA `(.L_x_123) ;  /* 0x0000000000143947 */ /* 0x000fea0003800000 */
[----:B01234-:R-:W0:Y:S01]  /*1c10*/  LDC.64 R10, c[0x0][0x388] ;  /* 0x0000e200ff0a7b82 */ /* 0x01fe220000000a00 */
[----:B------:R-:W2:Y:S04]  /*1c20*/  LDG.E.64 R6, desc[UR8][R4.64] ;  /* 0x0000000804067981 */ /* 0x000ea8000c1e1b00 */
[----:B0-----:R-:W2:Y:S02]  /*1c30*/  LDG.E.64 R8, desc[UR8][R10.64] ;  /* 0x000000080a087981 */ /* 0x001ea4000c1e1b00 */
[----:B--2---:R-:W-:-:S07]  /*1c40*/  DMUL R6, R6, R8 ;  /* 0x0000000806067228 */ /* 0x004fce0000000000 */
[----:B------:R0:W-:Y:S04]  /*1c50*/  STG.E.64 desc[UR8][R10.64], R6 ;  /* 0x000000060a007986 */ /* 0x0001e8000c101b08 */
.L_x_123:
[----:B------:R-:W-:Y:S05]  /*1c60*/  BSYNC.RECONVERGENT B0 ;  /* 0x0000000000007941 */ /* 0x000fea0003800200 */
.L_x_122:
[----:B------:R-:W-:Y:S04]  /*1c70*/  BSSY.RECONVERGENT B0, `(.L_x_124) ;  /* 0x0000007000007945 */ /* 0x000fe80003800200 */
[----:B------:R-:W-:Y:S05]  /*1c80*/  @P4 BRA `(.L_x_125) ;  /* 0x0000000000144947 */ /* 0x000fea0003800000 */
[----:B01234-:R-:W0:Y:S01]  /*1c90*/  LDC.64 R10, c[0x0][0x388] ;  /* 0x0000e200ff0a7b82 */ /* 0x01fe220000000a00 */
[----:B------:R-:W2:Y:S04]  /*1ca0*/  LDG.E.64 R6, desc[UR8][R4.64] ;  /* 0x0000000804067981 */ /* 0x000ea8000c1e1b00 */
[----:B0-----:R-:W2:Y:S02]  /*1cb0*/  LDG.E.64 R8, desc[UR8][R10.64] ;  /* 0x000000080a087981 */ /* 0x001ea4000c1e1b00 */
[----:B--2---:R-:W-:-:S07]  /*1cc0*/  DMUL R6, R6, R8 ;  /* 0x0000000806067228 */ /* 0x004fce0000000000 */
[----:B------:R0:W-:Y:S04]  /*1cd0*/  STG.E.64 desc[UR8][R10.64], R6 ;  /* 0x000000060a007986 */ /* 0x0001e8000c101b08 */
.L_x_125:
[----:B------:R-:W-:Y:S05]  /*1ce0*/  BSYNC.RECONVERGENT B0 ;  /* 0x0000000000007941 */ /* 0x000fea0003800200 */
.L_x_124:
[----:B------:R-:W-:Y:S04]  /*1cf0*/  BSSY.RECONVERGENT B0, `(.L_x_126) ;  /* 0x0000007000007945 */ /* 0x000fe80003800200 */
[----:B------:R-:W-:Y:S05]  /*1d00*/  @P5 BRA `(.L_x_127) ;  /* 0x0000000000145947 */ /* 0x000fea0003800000 */
[----:B01234-:R-:W0:Y:S01]  /*1d10*/  LDC.64 R10, c[0x0][0x388] ;  /* 0x0000e200ff0a7b82 */ /* 0x01fe220000000a00 */
[----:B------:R-:W2:Y:S04]  /*1d20*/  LDG.E.64 R6, desc[UR8][R4.64] ;  /* 0x0000000804067981 */ /* 0x000ea8000c1e1b00 */
[----:B0-----:R-:W2:Y:S02]  /*1d30*/  LDG.E.64 R8, desc[UR8][R10.64] ;  /* 0x000000080a087981 */ /* 0x001ea4000c1e1b00 */
[----:B--2---:R-:W-:-:S07]  /*1d40*/  DMUL R6, R6, R8 ;  /* 0x0000000806067228 */ /* 0x004fce0000000000 */
[----:B------:R0:W-:Y:S04]  /*1d50*/  STG.E.64 desc[UR8][R10.64], R6 ;  /* 0x000000060a007986 */ /* 0x0001e8000c101b08 */
.L_x_127:
[----:B------:R-:W-:Y:S05]  /*1d60*/  BSYNC.RECONVERGENT B0 ;  /* 0x0000000000007941 */ /* 0x000fea0003800200 */
.L_x_126:
[----:B------:R-:W-:-:S07]  /*1d70*/  VIADD R3, R3, 0x8 ;  /* 0x0000000803037836 */ /* 0x000fce0000000000 */
.L_x_111:
        /* <DEDUP_REMOVED lines=19> */
.L_x_130:
[----:B------:R-:W-:Y:S05]  /*1eb0*/  BSYNC.RECONVERGENT B0 ;  /* 0x0000000000007941 */ /* 0x000fea0003800200 */
.L_x_129:
[----:B------:R-:W-:Y:S04]  /*1ec0*/  BSSY.RECONVERGENT B0, `(.L_x_131) ;  /* 0x0000007000007945 */ /* 0x000fe80003800200 */
[----:B------:R-:W-:Y:S05]  /*1ed0*/  @P1 BRA `(.L_x_132) ;  /* 0x0000000000141947 */ /* 0x000fea0003800000 */
[----:B0-----:R-:W0:Y:S01]  /*1ee0*/  LDC.64 R10, c[0x0][0x388] ;  /* 0x0000e200ff0a7b82 */ /* 0x001e220000000a00 */
[----:B------:R-:W2:Y:S04]  /*1ef0*/  LDG.E.64 R6, desc[UR8][R4.64] ;  /* 0x0000000804067981 */ /* 0x000ea8000c1e1b00 */
[----:B0-----:R-:W2:Y:S02]  /*1f00*/  LDG.E.64 R8, desc[UR8][R10.64] ;  /* 0x000000080a087981 */ /* 0x001ea4000c1e1b00 */
[----:B--2---:R-:W-:-:S07]  /*1f10*/  DMUL R6, R6, R8 ;  /* 0x0000000806067228 */ /* 0x004fce0000000000 */
[----:B------:R1:W-:Y:S04]  /*1f20*/  STG.E.64 desc[UR8][R10.64], R6 ;  /* 0x000000060a007986 */ /* 0x0003e8000c101b08 */
.L_x_132:
[----:B------:R-:W-:Y:S05]  /*1f30*/  BSYNC.RECONVERGENT B0 ;  /* 0x0000000000007941 */ /* 0x000fea0003800200 */
.L_x_131:
[----:B------:R-:W-:Y:S04]  /*1f40*/  BSSY.RECONVERGENT B0, `(.L_x_133) ;  /* 0x0000007000007945 */ /* 0x000fe80003800200 */
[----:B------:R-:W-:Y:S05]  /*1f50*/  @P2 BRA `(.L_x_134) ;  /* 0x0000000000142947 */ /* 0x000fea0003800000 */
[----:B01----:R-:W0:Y:S01]  /*1f60*/  LDC.64 R10, c[0x0][0x388] ;  /* 0x0000e200ff0a7b82 */ /* 0x003e220000000a00 */
[----:B------:R-:W2:Y:S04]  /*1f70*/  LDG.E.64 R6, desc[UR8][R4.64] ;  /* 0x0000000804067981 */ /* 0x000ea8000c1e1b00 */
[----:B0-----:R-:W2:Y:S02]  /*1f80*/  LDG.E.64 R8, desc[UR8][R10.64] ;  /* 0x000000080a087981 */ /* 0x001ea4000c1e1b00 */
[----:B--2---:R-:W-:-:S07]  /*1f90*/  DMUL R6, R6, R8 ;  /* 0x0000000806067228 */ /* 0x004fce0000000000 */
[----:B------:R2:W-:Y:S04]  /*1fa0*/  STG.E.64 desc[UR8][R10.64], R6 ;  /* 0x000000060a007986 */ /* 0x0005e8000c101b08 */
.L_x_134:
[----:B------:R-:W-:Y:S05]  /*1fb0*/  BSYNC.RECONVERGENT B0 ;  /* 0x0000000000007941 */ /* 0x000fea0003800200 */
.L_x_133:
[----:B------:R-:W-:Y:S04]  /*1fc0*/  BSSY.RECONVERGENT B0, `(.L_x_135) ;  /* 0x0000007000007945 */ /* 0x000fe80003800200 */
[----:B------:R-:W-:Y:S05]  /*1fd0*/  @P3 BRA `(.L_x_136) ;  /* 0x0000000000143947 */ /* 0x000fea0003800000 */
[----:B012---:R-:W0:Y:S01]  /*1fe0*/  LDC.64 R10, c[0x0][0x388] ;  /* 0x0000e200ff0a7b82 */ /* 0x007e220000000a00 */
[----:B------:R-:W2:Y:S04]  /*1ff0*/  LDG.E.64 R6, desc[UR8][R4.64] ;  /* 0x0000000804067981 */ /* 0x000ea8000c1e1b00 */
[----:B0-----:R-:W2:Y:S02]  /*2000*/  LDG.E.64 R8, desc[UR8][R10.64] ;  /* 0x000000080a087981 */ /* 0x001ea4000c1e1b00 */
[----:B--2---:R-:W-:-:S07]  /*2010*/  DMUL R6, R6, R8 ;  /* 0x0000000806067228 */ /* 0x004fce0000000000 */
[----:B------:R3:W-:Y:S04]  /*2020*/  STG.E.64 desc[UR8][R10.64], R6 ;  /* 0x000000060a007986 */ /* 0x0007e8000c101b08 */
.L_x_136:
[----:B------:R-:W-:Y:S05]  /*2030*/  BSYNC.RECONVERGENT B0 ;  /* 0x0000000000007941 */ /* 0x000fea0003800200 */
.L_x_135:
[----:B------:R-:W-:-:S07]  /*2040*/  VIADD R3, R3, 0x4 ;  /* 0x0000000403037836 */ /* 0x000fce0000000000 */
.L_x_128:
[----:B------:R-:W-:-:S13]  /*2050*/  ISETP.NE.AND P0, PT, RZ, UR6, PT ;  /* 0x00000006ff007c0c */ /* 0x000fda000bf05270 */
[----:B------:R-:W-:Y:S05]  /*2060*/  @!P0 EXIT ;  /* 0x000000000000894d */ /* 0x000fea0003800000 */
[----:B------:R-:W-:Y:S01]  /*2070*/  IMAD.IADD R0, R3, 0x1, -R2 ;  /* 0x0000000103007824 */ /* 0x000fe200078e0a02 */
[----:B------:R-:W-:-:S12]  /*2080*/  UIADD3 UR4, UPT, UPT, -UR6, URZ, URZ ;  /* 0x000000ff06047290 */ /* 0x000fd8000fffe1ff */
.L_x_137:
        /* <DEDUP_REMOVED lines=11> */
        .weak           $__internal_1_$__cuda_sm20_div_rn_f64_full
        .type           $__internal_1_$__cuda_sm20_div_rn_f64_full,@function
        .size           $__internal_1_$__cuda_sm20_div_rn_f64_full,(.L_x_157 - $__internal_1_$__cuda_sm20_div_rn_f64_full)
$__internal_1_$__cuda_sm20_div_rn_f64_full:
        /* <DEDUP_REMOVED lines=70> */
.L_x_139:
        /* <DEDUP_REMOVED lines=16> */
.L_x_142:
[----:B------:R-:W-:Y:S01]  /*26a0*/  LOP3.LUT R21, R7, 0x80000, RZ, 0xfc, !PT ;  /* 0x0008000007157812 */ /* 0x000fe200078efcff */
[----:B------:R-:W-:Y:S01]  /*26b0*/  IMAD.MOV.U32 R20, RZ, RZ, R6 ;  /* 0x000000ffff147224 */ /* 0x000fe200078e0006 */
[----:B------:R-:W-:Y:S06]  /*26c0*/  BRA `(.L_x_140) ;  /* 0x0000000000087947 */ /* 0x000fec0003800000 */
.L_x_141:
[----:B------:R-:W-:Y:S01]  /*26d0*/  LOP3.LUT R21, R5, 0x80000, RZ, 0xfc, !PT ;  /* 0x0008000005157812 */ /* 0x000fe200078efcff */
[----:B------:R-:W-:-:S07]  /*26e0*/  IMAD.MOV.U32 R20, RZ, RZ, R4 ;  /* 0x000000ffff147224 */ /* 0x000fce00078e0004 */
.L_x_140:
[----:B------:R-:W-:Y:S05]  /*26f0*/  BSYNC.RECONVERGENT B2 ;  /* 0x0000000000027941 */ /* 0x000fea0003800200 */
.L_x_138:
[----:B------:R-:W-:Y:S02]  /*2700*/  IMAD.MOV.U32 R4, RZ, RZ, R0 ;  /* 0x000000ffff047224 */ /* 0x000fe400078e0000 */
[----:B------:R-:W-:-:S04]  /*2710*/  IMAD.MOV.U32 R5, RZ, RZ, 0x0 ;  /* 0x00000000ff057424 */ /* 0x000fc800078e00ff */
[----:B------:R-:W-:Y:S05]  /*2720*/  RET.REL.NODEC R4 `(_Z11determinatePA500_dPdii) ;  /* 0xffffffd804347950 */ /* 0x000fea0003c3ffff */
.L_x_143:
        /* <DEDUP_REMOVED lines=13> */
.L_x_157:


//--------------------- .text._Z8coFactorPA500_dS0_ --------------------------
	.section	.text._Z8coFactorPA500_dS0_,"ax",@progbits
	.align	128
        .global         _Z8coFactorPA500_dS0_
        .type           _Z8coFactorPA500_dS0_,@function
        .size           _Z8coFactorPA500_dS0_,(.L_x_160 - _Z8coFactorPA500_dS0_)
        .other          _Z8coFactorPA500_dS0_,@"STO_CUDA_ENTRY STV_DEFAULT"
_Z8coFactorPA500_dS0_:
.text._Z8coFactorPA500_dS0_:
[----:B------:R-:W-:Y:S01]  /*0000*/  LDC R1, c[0x0][0x37c] ;  /* 0x0000df00ff017b82 */ /* 0x000fe20000000800 */
[----:B------:R-:W0:Y:S01]  /*0010*/  S2R R7, SR_TID.X ;  /* 0x0000000000077919 */ /* 0x000e220000002100 */
[----:B------:R-:W1:Y:S01]  /*0020*/  LDCU.64 UR4, c[0x0][0x358] ;  /* 0x00006b00ff0477ac */ /* 0x000e620008000a00 */
[----:B------:R-:W0:Y:S02]  /*0030*/  S2R R0, SR_TID.Y ;  /* 0x0000000000007919 */ /* 0x000e240000002200 */
[----:B0-----:R-:W-:-:S04]  /*0040*/  IADD3 R2, PT, PT, R7, R0, RZ ;  /* 0x0000000007027210 */ /* 0x001fc80007ffe0ff */
[----:B------:R-:W-:-:S04]  /*0050*/  LOP3.LUT R2, R2, 0x1, RZ, 0xc0, !PT ;  /* 0x0000000102027812 */ /* 0x000fc800078ec0ff */
[----:B------:R-:W-:-:S13]  /*0060*/  ISETP.NE.U32.AND P0, PT, R2, 0x1, PT ;  /* 0x000000010200780c */ /* 0x000fda0003f05070 */
[----:B-1----:R-:W-:Y:S05]  /*0070*/  @P0 BRA `(.L_x_144) ;  /* 0x0000000000280947 */ /* 0x002fea0003800000 */
[----:B------:R-:W0:Y:S08]  /*0080*/  LDC.64 R2, c[0x0][0x380] ;  /* 0x0000e000ff027b82 */ /* 0x000e300000000a00 */
[----:B------:R-:W1:Y:S01]  /*0090*/  LDC.64 R4, c[0x0][0x388] ;  /* 0x0000e200ff047b82 */ /* 0x000e620000000a00 */
[----:B0-----:R-:W-:-:S04]  /*00a0*/  IMAD.WIDE.U32 R2, R7, 0xfa0, R2 ;  /* 0x00000fa007027825 */ /* 0x001fc800078e0002 */
[----:B------:R-:W-:-:S06]  /*00b0*/  IMAD.WIDE.U32 R2, R0, 0x8, R2 ;  /* 0x0000000800027825 */ /* 0x000fcc00078e0002 */
[----:B------:R-:W2:Y:S01]  /*00c0*/  LDG.E.64 R2, desc[UR4][R2.64] ;  /* 0x0000000402027981 */ /* 0x000ea2000c1e1b00 */
[----:B-1----:R-:W-:-:S04]  /*00d0*/  IMAD.WIDE.U32 R4, R7, 0xfa0, R4 ;  /* 0x00000fa007047825 */ /* 0x002fc800078e0004 */
[----:B------:R-:W-:Y:S01]  /*00e0*/  IMAD.WIDE.U32 R4, R0, 0x8, R4 ;  /* 0x0000000800047825 */ /* 0x000fe200078e0004 */
[----:B--2---:R-:W-:-:S07]  /*00f0*/  DADD R6, -RZ, -R2 ;  /* 0x00000000ff067229 */ /* 0x004fce0000000902 */
[----:B------:R-:W-:Y:S01]  /*0100*/  STG.E.64 desc[UR4][R4.64], R6 ;  /* 0x0000000604007986 */ /* 0x000fe2000c101b04 */
[----:B------:R-:W-:Y:S05]  /*0110*/  EXIT ;  /* 0x000000000000794d */ /* 0x000fea0003800000 */
.L_x_144:
[----:B------:R-:W0:Y:S08]  /*0120*/  LDC.64 R2, c[0x0][0x380] ;  /* 0x0000e000ff027b82 */ /* 0x000e300000000a00 */
[----:B------:R-:W1:Y:S01]  /*0130*/  LDC.64 R4, c[0x0][0x388] ;  /* 0x0000e200ff047b82 */ /* 0x000e620000000a00 */
[----:B0-----:R-:W-:-:S04]  /*0140*/  IMAD.WIDE.U32 R2, R7, 0xfa0, R2 ;  /* 0x00000fa007027825 */ /* 0x001fc800078e0002 */
[----:B------:R-:W-:-:S06]  /*0150*/  IMAD.WIDE.U32 R2, R0, 0x8, R2 ;  /* 0x0000000800027825 */ /* 0x000fcc00078e0002 */
[----:B------:R-:W2:Y:S01]  /*0160*/  LDG.E.64 R2, desc[UR4][R2.64] ;  /* 0x0000000402027981 */ /* 0x000ea2000c1e1b00 */
[----:B-1----:R-:W-:-:S04]  /*0170*/  IMAD.WIDE.U32 R4, R7, 0xfa0, R4 ;  /* 0x00000fa007047825 */ /* 0x002fc800078e0004 */
[----:B------:R-:W-:-:S05]  /*0180*/  IMAD.WIDE.U32 R4, R0, 0x8, R4 ;  /* 0x0000000800047825 */ /* 0x000fca00078e0004 */
[----:B--2---:R-:W-:Y:S01]  /*0190*/  STG.E.64 desc[UR4][R4.64], R2 ;  /* 0x0000000204007986 */ /* 0x004fe2000c101b04 */
[----:B------:R-:W-:Y:S05]  /*01a0*/  EXIT ;  /* 0x000000000000794d */ /* 0x000fea0003800000 */
.L_x_145:
        /* <DEDUP_REMOVED lines=13> */
.L_x_160:


//--------------------- .text._Z14multMatByValuedPA500_dS0_ --------------------------
	.section	.text._Z14multMatByValuedPA500_dS0_,"ax",@progbits
	.align	128
        .global         _Z14multMatByValuedPA500_dS0_
        .type           _Z14multMatByValuedPA500_dS0_,@function
        .size           _Z14multMatByValuedPA500_dS0_,(.L_x_161 - _Z14multMatByValuedPA500_dS0_)
        .other          _Z14multMatByValuedPA500_dS0_,@"STO_CUDA_ENTRY STV_DEFAULT"
_Z14multMatByValuedPA500_dS0_:
.text._Z14multMatByValuedPA500_dS0_:
[----:B------:R-:W-:Y:S01]  /*0000*/  LDC R1, c[0x0][0x37c] ;  /* 0x0000df00ff017b82 */ /* 0x000fe20000000800 */
[----:B------:R-:W0:Y:S07]  /*0010*/  S2R R9, SR_TID.X ;  /* 0x0000000000097919 */ /* 0x000e2e0000002100 */
[----:B------:R-:W0:Y:S01]  /*0020*/  LDC.64 R2, c[0x0][0x388] ;  /* 0x0000e200ff027b82 */ /* 0x000e220000000a00 */
[----:B------:R-:W1:Y:S01]  /*0030*/  LDCU.64 UR4, c[0x0][0x358] ;  /* 0x00006b00ff0477ac */ /* 0x000e620008000a00 */
[----:B------:R-:W2:Y:S06]  /*0040*/  S2R R11, SR_TID.Y ;  /* 0x00000000000b7919 */ /* 0x000eac0000002200 */
[----:B------:R-:W3:Y:S08]  /*0050*/  LDC.64 R6, c[0x0][0x390] ;  /* 0x0000e400ff067b82 */ /* 0x000ef00000000a00 */
[----:B------:R-:W4:Y:S01]  /*0060*/  LDC.64 R4, c[0x0][0x380] ;  /* 0x0000e000ff047b82 */ /* 0x000f220000000a00 */
[----:B0-----:R-:W-:-:S04]  /*0070*/  IMAD.WIDE.U32 R2, R9, 0xfa0, R2 ;  /* 0x00000fa009027825 */ /* 0x001fc800078e0002 */
[----:B--2---:R-:W-:-:S06]  /*0080*/  IMAD.WIDE.U32 R2, R11, 0x8, R2 ;  /* 0x000000080b027825 */ /* 0x004fcc00078e0002 */
[----:B-1----:R-:W4:Y:S01]  /*0090*/  LDG.E.64 R2, desc[UR4][R2.64] ;  /* 0x0000000402027981 */ /* 0x002f22000c1e1b00 */
[----:B---3--:R-:W-:-:S04]  /*00a0*/  IMAD.WIDE.U32 R6, R9, 0xfa0, R6 ;  /* 0x00000fa009067825 */ /* 0x008fc800078e0006 */
[----:B------:R-:W-:Y:S01]  /*00b0*/  IMAD.WIDE.U32 R6, R11, 0x8, R6 ;  /* 0x000000080b067825 */ /* 0x000fe200078e0006 */
[----:B----4-:R-:W-:-:S07]  /*00c0*/  DMUL R4, R2, R4 ;  /* 0x0000000402047228 */ /* 0x010fce0000000000 */
[----:B------:R-:W-:Y:S01]  /*00d0*/  STG.E.64 desc[UR4][R6.64], R4 ;  /* 0x0000000406007986 */ /* 0x000fe2000c101b04 */
[----:B------:R-:W-:Y:S05]  /*00e0*/  EXIT ;  /* 0x000000000000794d */ /* 0x000fea0003800000 */
.L_x_146:
        /* <DEDUP_REMOVED lines=9> */
.L_x_161:


//--------------------- .text._Z8MatTransPA500_dS0_ --------------------------
	.section	.text._Z8MatTransPA500_dS0_,"ax",@progbits
	.align	128
        .global         _Z8MatTransPA500_dS0_
        .type           _Z8MatTransPA500_dS0_,@function
        .size           _Z8MatTransPA500_dS0_,(.L_x_162 - _Z8MatTransPA500_dS0_)
        .other          _Z8MatTransPA500_dS0_,@"STO_CUDA_ENTRY STV_DEFAULT"
_Z8MatTransPA500_dS0_:
.text._Z8MatTransPA500_dS0_:
[----:B------:R-:W-:Y:S01]  /*0000*/  LDC R1, c[0x0][0x37c] ;  /* 0x0000df00ff017b82 */ /* 0x000fe20000000800 */
[----:B------:R-:W0:Y:S07]  /*0010*/  S2R R7, SR_TID.X ;  /* 0x0000000000077919 */ /* 0x000e2e0000002100 */
[----:B------:R-:W0:Y:S01]  /*0020*/  LDC.64 R2, c[0x0][0x380] ;  /* 0x0000e000ff027b82 */ /* 0x000e220000000a00 */
[----:B------:R-:W1:Y:S01]  /*0030*/  LDCU.64 UR4, c[0x0][0x358] ;  /* 0x00006b00ff0477ac */ /* 0x000e620008000a00 */
[----:B------:R-:W2:Y:S06]  /*0040*/  S2R R9, SR_TID.Y ;  /* 0x0000000000097919 */ /* 0x000eac0000002200 */
[----:B------:R-:W3:Y:S01]  /*0050*/  LDC.64 R4, c[0x0][0x388] ;  /* 0x0000e200ff047b82 */ /* 0x000ee20000000a00 */
[----:B0-----:R-:W-:-:S04]  /*0060*/  IMAD.WIDE.U32 R2, R7, 0xfa0, R2 ;  /* 0x00000fa007027825 */ /* 0x001fc800078e0002 */
[----:B--2---:R-:W-:-:S06]  /*0070*/  IMAD.WIDE.U32 R2, R9, 0x8, R2 ;  /* 0x0000000809027825 */ /* 0x004fcc00078e0002 */
[----:B-1----:R-:W2:Y:S01]  /*0080*/  LDG.E.64 R2, desc[UR4][R2.64] ;  /* 0x0000000402027981 */ /* 0x002ea2000c1e1b00 */
[----:B---3--:R-:W-:-:S04]  /*0090*/  IMAD.WIDE.U32 R4, R9, 0xfa0, R4 ;  /* 0x00000fa009047825 */ /* 0x008fc800078e0004 */
[----:B------:R-:W-:-:S05]  /*00a0*/  IMAD.WIDE.U32 R4, R7, 0x8, R4 ;  /* 0x0000000807047825 */ /* 0x000fca00078e0004 */
[----:B--2---:R-:W-:Y:S01]  /*00b0*/  STG.E.64 desc[UR4][R4.64], R2 ;  /* 0x0000000204007986 */ /* 0x004fe2000c101b04 */
[----:B------:R-:W-:Y:S05]  /*00c0*/  EXIT ;  /* 0x000000000000794d */ /* 0x000fea0003800000 */
.L_x_147:
        /* <DEDUP_REMOVED lines=11> */
.L_x_162:


//--------------------- .text._Z7MatMultPA500_dS0_S0_i --------------------------
	.section	.text._Z7MatMultPA500_dS0_S0_i,"ax",@progbits
	.align	128
        .global         _Z7MatMultPA500_dS0_S0_i
        .type           _Z7MatMultPA500_dS0_S0_i,@function
        .size           _Z7MatMultPA500_dS0_S0_i,(.L_x_163 - _Z7MatMultPA500_dS0_S0_i)
        .other          _Z7MatMultPA500_dS0_S0_i,@"STO_CUDA_ENTRY STV_DEFAULT"
_Z7MatMultPA500_dS0_S0_i:
.text._Z7MatMultPA500_dS0_S0_i:
[----:B------:R-:W-:Y:S01]  /*0000*/  LDC R1, c[0x0][0x37c] ;  /* 0x0000df00ff017b82 */ /* 0x000fe20000000800 */
[----:B------:R-:W0:Y:S01]  /*0010*/  LDCU UR4, c[0x0][0x398] ;  /* 0x00007300ff0477ac */ /* 0x000e220008000800 */
[----:B------:R-:W1:Y:S01]  /*0020*/  S2R R0, SR_TID.X ;  /* 0x0000000000007919 */ /* 0x000e620000002100 */
[----:B------:R-:W-:Y:S01]  /*0030*/  CS2R R10, SRZ ;  /* 0x00000000000a7805 */ /* 0x000fe2000001ff00 */
[----:B------:R-:W2:Y:S01]  /*0040*/  LDCU.64 UR8, c[0x0][0x358] ;  /* 0x00006b00ff0877ac */ /* 0x000ea20008000a00 */
[----:B------:R-:W3:Y:S01]  /*0050*/  S2R R18, SR_TID.Y ;  /* 0x0000000000127919 */ /* 0x000ee20000002200 */
[----:B0-----:R-:W-:-:S09]  /*0060*/  UISETP.GE.AND UP0, UPT, UR4, 0x1, UPT ;  /* 0x000000010400788c */ /* 0x001fd2000bf06270 */
[----:B--2---:R-:W-:Y:S05]  /*0070*/  BRA.U !UP0, `(.L_x_148) ;  /* 0x0000000908787547 */ /* 0x004fea000b800000 */
[----:B------:R-:W-:Y:S01]  /*0080*/  UISETP.GE.U32.AND UP1, UPT, UR4, 0x10, UPT ;  /* 0x000000100400788c */ /* 0x000fe2000bf26070 */
[----:B------:R-:W-:Y:S01]  /*0090*/  IMAD.MOV.U32 R19, RZ, RZ, RZ ;  /* 0x000000ffff137224 */ /* 0x000fe200078e00ff */
[----:B------:R-:W-:Y:S01]  /*00a0*/  ULOP3.LUT UR5, UR4, 0xf, URZ, 0xc0, !UPT ;  /* 0x0000000f04057892 */ /* 0x000fe2000f8ec0ff */
[----:B------:R-:W-:-:S03]  /*00b0*/  CS2R R10, SRZ ;  /* 0x00000000000a7805 */ /* 0x000fc6000001ff00 */
[----:B------:R-:W-:-:S03]  /*00c0*/  UISETP.NE.AND UP0, UPT, UR5, URZ, UPT ;  /* 0x000000ff0500728c */ /* 0x000fc6000bf05270 */
[----:B------:R-:W-:Y:S08]  /*00d0*/  BRA.U !UP1, `(.L_x_149) ;  /* 0x00000005091c7547 */ /* 0x000ff0000b800000 */
[----:B------:R-:W1:Y:S01]  /*00e0*/  LDC.64 R2, c[0x0][0x380] ;  /* 0x0000e000ff027b82 */ /* 0x000e620000000a00 */
[----:B------:R-:W-:Y:S01]  /*00f0*/  ULOP3.LUT UR6, UR4, 0x7ffffff0, URZ, 0xc0, !UPT ;  /* 0x7ffffff004067892 */ /* 0x000fe2000f8ec0ff */
[----:B------:R-:W-:-:S03]  /*0100*/  CS2R R10, SRZ ;  /* 0x00000000000a7805 */ /* 0x000fc6000001ff00 */
[----:B------:R-:W-:Y:S02]  /*0110*/  UIADD3 UR7, UPT, UPT, -UR6, URZ, URZ ;  /* 0x000000ff06077290 */ /* 0x000fe4000fffe1ff */
[----:B------:R-:W-:Y:S01]  /*0120*/  IMAD.U32 R19, RZ, RZ, UR6 ;  /* 0x00000006ff137e24 */ /* 0x000fe2000f8e00ff */
[----:B------:R-:W3:Y:S01]  /*0130*/  LDC.64 R4, c[0x0][0x388] ;  /* 0x0000e200ff047b82 */ /* 0x000ee20000000a00 */
[----:B-1----:R-:W-:-:S03]  /*0140*/  IMAD.WIDE.U32 R2, R0, 0xfa0, R2 ;  /* 0x00000fa000027825 */ /* 0x002fc600078e0002 */
[----:B------:R-:W-:Y:S01]  /*0150*/  IADD3 R12, P0, PT, R2, 0x40, RZ ;  /* 0x00000040020c7810 */ /* 0x000fe20007f1e0ff */
[----:B---3--:R-:W-:-:S04]  /*0160*/  IMAD.WIDE.U32 R4, R18, 0x8, R4 ;  /* 0x0000000812047825 */ /* 0x008fc800078e0004 */
[----:B------:R-:W-:Y:S01]  /*0170*/  IMAD.X R13, RZ, RZ, R3, P0 ;  /* 0x000000ffff0d7224 */ /* 0x000fe200000e0603 */
[----:B------:R-:W-:-:S04]  /*0180*/  IADD3 R6, P1, PT, R4, 0x7d00, RZ ;  /* 0x00007d0004067810 */ /* 0x000fc80007f3e0ff */
[----:B------:R-:W-:-:S09]  /*0190*/  IADD3.X R7, PT, PT, RZ, R5, RZ, P1, !PT ;  /* 0x00000005ff077210 */ /* 0x000fd20000ffe4ff */
.L_x_150:
[----:B------:R-:W-:Y:S01]  /*01a0*/  IMAD.MOV.U32 R2, RZ, RZ, R12 ;  /* 0x000000ffff027224 */ /* 0x000fe200078e000c */
[----:B------:R-:W-:Y:S01]  /*01b0*/  MOV R3, R13 ;  /* 0x0000000d00037202 */ /* 0x000fe20000000f00 */
[----:B------:R-:W-:Y:S01]  /*01c0*/  IMAD.MOV.U32 R8, RZ, RZ, R6 ;  /* 0x000000ffff087224 */ /* 0x000fe200078e0006 */
[----:B------:R-:W-:-:S03]  /*01d0*/  MOV R9, R7 ;  /* 0x0000000700097202 */ /* 0x000fc60000000f00 */
[----:B------:R-:W2:Y:S04]  /*01e0*/  LDG.E.64 R12, desc[UR8][R2.64+-0x40] ;  /* 0xffffc008020c7981 */ /* 0x000ea8000c1e1b00 */
[----:B------:R-:W2:Y:S04]  /*01f0*/  LDG.E.64 R24, desc[UR8][R8.64+-0x7d00] ;  /* 0xff83000808187981 */ /* 0x000ea8000c1e1b00 */
[----:B------:R-:W3:Y:S04]  /*0200*/  LDG.E.64 R4, desc[UR8][R2.64+-0x38] ;  /* 0xffffc80802047981 */ /* 0x000ee8000c1e1b00 */
[----:B------:R-:W3:Y:S04]  /*0210*/  LDG.E.64 R6, desc[UR8][R8.64+-0x6d60] ;  /* 0xff92a00808067981 */ /* 0x000ee8000c1e1b00 */
[----:B------:R-:W4:Y:S04]  /*0220*/  LDG.E.64 R20, desc[UR8][R2.64+-0x30] ;  /* 0xffffd00802147981 */ /* 0x000f28000c1e1b00 */
[----:B------:R-:W4:Y:S04]  /*0230*/  LDG.E.64 R22, desc[UR8][R8.64+-0x5dc0] ;  /* 0xffa2400808167981 */ /* 0x000f28000c1e1b00 */
[----:B------:R-:W5:Y:S04]  /*0240*/  LDG.E.64 R14, desc[UR8][R2.64+-0x28] ;  /* 0xffffd808020e7981 */ /* 0x000f68000c1e1b00 */
[----:B------:R-:W5:Y:S01]  /*0250*/  LDG.E.64 R16, desc[UR8][R8.64+-0x4e20] ;  /* 0xffb1e00808107981 */ /* 0x000f62000c1e1b00 */
[----:B--2---:R-:W-:-:S03]  /*0260*/  DFMA R24, R12, R24, R10 ;  /* 0x000000180c18722b */ /* 0x004fc6000000000a */
[----:B------:R-:W2:Y:S04]  /*0270*/  LDG.E.64 R10, desc[UR8][R2.64+-0x20] ;  /* 0xffffe008020a7981 */ /* 0x000ea8000c1e1b00 */
[----:B------:R-:W2:Y:S01]  /*0280*/  LDG.E.64 R12, desc[UR8][R8.64+-0x3e80] ;  /* 0xffc18008080c7981 */ /* 0x000ea2000c1e1b00 */
[----:B---3--:R-:W-:-:S03]  /*0290*/  DFMA R24, R4, R6, R24 ;  /* 0x000000060418722b */ /* 0x008fc60000000018 */
[----:B------:R-:W3:Y:S04]  /*02a0*/  LDG.E.64 R4, desc[UR8][R2.64+-0x18] ;  /* 0xffffe80802047981 */ /* 0x000ee8000c1e1b00 */
[----:B------:R-:W3:Y:S01]  /*02b0*/  LDG.E.64 R6, desc[UR8][R8.64+-0x2ee0] ;  /* 0xffd1200808067981 */ /* 0x000ee2000c1e1b00 */
[----:B----4-:R-:W-:-:S03]  /*02c0*/  DFMA R24, R20, R22, R24 ;  /* 0x000000161418722b */ /* 0x010fc60000000018 */
[----:B------:R-:W4:Y:S04]  /*02d0*/  LDG.E.64 R20, desc[UR8][R2.64+-0x10] ;  /* 0xfffff00802147981 */ /* 0x000f28000c1e1b00 */
[----:B------:R-:W4:Y:S01]  /*02e0*/  LDG.E.64 R22, desc[UR8][R8.64+-0x1f40] ;  /* 0xffe0c00808167981 */ /* 0x000f22000c1e1b00 */
[----:B-----5:R-:W-:-:S03]  /*02f0*/  DFMA R24, R14, R16, R24 ;  /* 0x000000100e18722b */ /* 0x020fc60000000018 */
        /* <DEDUP_REMOVED lines=26> */
[----:B------:R-:W-:-:S04]  /*04a0*/  UIADD3 UR7, UPT, UPT, UR7, 0x10, URZ ;  /* 0x0000001007077890 */ /* 0x000fc8000fffe0ff */
[----:B------:R-:W-:Y:S01]  /*04b0*/  UISETP.NE.AND UP1, UPT, UR7, URZ, UPT ;  /* 0x000000ff0700728c */ /* 0x000fe2000bf25270 */
[----:B--2---:R-:W-:Y:S01]  /*04c0*/  DFMA R10, R10, R12, R24 ;  /* 0x0000000c0a0a722b */ /* 0x004fe20000000018 */
[----:B------:R-:W-:-:S05]  /*04d0*/  IADD3 R12, P0, PT, R2, 0x80, RZ ;  /* 0x00000080020c7810 */ /* 0x000fca0007f1e0ff */
[----:B------:R-:W-:Y:S02]  /*04e0*/  IMAD.X R13, RZ, RZ, R3, P0 ;  /* 0x000000ffff0d7224 */ /* 0x000fe400000e0603 */
[----:B---3--:R-:W-:Y:S01]  /*04f0*/  DFMA R4, R4, R6, R10 ;  /* 0x000000060404722b */ /* 0x008fe2000000000a */
[----:B------:R-:W-:-:S04]  /*0500*/  IADD3 R6, P1, PT, R8, 0xfa00, RZ ;  /* 0x0000fa0008067810 */ /* 0x000fc80007f3e0ff */
[----:B------:R-:W-:-:S03]  /*0510*/  IADD3.X R7, PT, PT, RZ, R9, RZ, P1, !PT ;  /* 0x00000009ff077210 */ /* 0x000fc60000ffe4ff */
[----:B----4-:R-:W-:-:S08]  /*0520*/  DFMA R4, R20, R22, R4 ;  /* 0x000000161404722b */ /* 0x010fd00000000004 */
[----:B-----5:R-:W-:Y:S01]  /*0530*/  DFMA R10, R16, R14, R4 ;  /* 0x0000000e100a722b */ /* 0x020fe20000000004 */
[----:B------:R-:W-:Y:S10]  /*0540*/  BRA.U UP1, `(.L_x_150) ;  /* 0xfffffffd01147547 */ /* 0x000ff4000b83ffff */
.L_x_149:
[----:B------:R-:W-:Y:S05]  /*0550*/  BRA.U !UP0, `(.L_x_148) ;  /* 0x0000000508407547 */ /* 0x000fea000b800000 */
[----:B------:R-:W0:Y:S01]  /*0560*/  LDCU.128 UR12, c[0x0][0x380] ;  /* 0x00007000ff0c77ac */ /* 0x000e220008000c00 */
[----:B-1----:R-:W-:Y:S01]  /*0570*/  IMAD.WIDE.U32 R4, R0, 0xfa0, RZ ;  /* 0x00000fa000047825 */ /* 0x002fe200078e00ff */
[----:B------:R-:W-:-:S03]  /*0580*/  UISETP.GE.U32.AND UP0, UPT, UR5, 0x8, UPT ;  /* 0x000000080500788c */ /* 0x000fc6000bf06070 */
[----:B---3--:R-:W-:Y:S01]  /*0590*/  IMAD.WIDE.U32 R2, R18, 0x8, RZ ;  /* 0x0000000812027825 */ /* 0x008fe200078e00ff */
[----:B------:R-:W-:-:S04]  /*05a0*/  ULOP3.LUT UR6, UR4, 0x7, URZ, 0xc0, !UPT ;  /* 0x0000000704067892 */ /* 0x000fc8000f8ec0ff */
[----:B------:R-:W-:Y:S01]  /*05b0*/  UISETP.NE.AND UP1, UPT, UR6, URZ, UPT ;  /* 0x000000ff0600728c */ /* 0x000fe2000bf25270 */
[----:B0-----:R-:W-:Y:S02]  /*05c0*/  IADD3 R8, P0, PT, R4, UR12, RZ ;  /* 0x0000000c04087c10 */ /* 0x001fe4000ff1e0ff */
[----:B------:R-:W-:Y:S02]  /*05d0*/  IADD3 R6, P1, PT, R2, UR14, RZ ;  /* 0x0000000e02067c10 */ /* 0x000fe4000ff3e0ff */
[----:B------:R-:W-:Y:S02]  /*05e0*/  IADD3.X R9, PT, PT, R5, UR13, RZ, P0, !PT ;  /* 0x0000000d05097c10 */ /* 0x000fe400087fe4ff */
[----:B------:R-:W-:Y:S01]  /*05f0*/  IADD3.X R7, PT, PT, R3, UR15, RZ, P1, !PT ;  /* 0x0000000f03077c10 */ /* 0x000fe20008ffe4ff */
[----:B------:R-:W-:Y:S08]  /*0600*/  BRA.U !UP0, `(.L_x_151) ;  /* 0x00000001086c7547 */ /* 0x000ff0000b800000 */
[----:B------:R-:W-:-:S04]  /*0610*/  IMAD.WIDE.U32 R14, R19, 0x8, R8 ;  /* 0x00000008130e7825 */ /* 0x000fc800078e0008 */
[----:B------:R-:W-:Y:S01]  /*0620*/  IMAD.WIDE.U32 R12, R19, 0xfa0, R6 ;  /* 0x00000fa0130c7825 */ /* 0x000fe200078e0006 */
[----:B------:R-:W2:Y:S04]  /*0630*/  LDG.E.64 R16, desc[UR8][R14.64] ;  /* 0x000000080e107981 */ /* 0x000ea8000c1e1b00 */
[----:B------:R-:W2:Y:S04]  /*0640*/  LDG.E.64 R24, desc[UR8][R12.64] ;  /* 0x000000080c187981 */ /* 0x000ea8000c1e1b00 */
[----:B------:R-:W3:Y:S04]  /*0650*/  LDG.E.64 R20, desc[UR8][R14.64+0x8] ;  /* 0x000008080e147981 */ /* 0x000ee8000c1e1b00 */
[----:B------:R-:W3:Y:S04]  /*0660*/  LDG.E.64 R22, desc[UR8][R12.64+0xfa0] ;  /* 0x000fa0080c167981 */ /* 0x000ee8000c1e1b00 */
[----:B------:R-:W4:Y:S04]  /*0670*/  LDG.E.64 R26, desc[UR8][R14.64+0x38] ;  /* 0x000038080e1a7981 */ /* 0x000f28000c1e1b00 */
[----:B------:R-:W4:Y:S01]  /*0680*/  LDG.E.64 R28, desc[UR8][R12.64+0x6d60] ;  /* 0x006d60080c1c7981 */ /* 0x000f22000c1e1b00 */
[----:B--2---:R-:W-:-:S03]  /*0690*/  DFMA R24, R16, R24, R10 ;  /* 0x000000181018722b */ /* 0x004fc6000000000a */
[----:B------:R-:W2:Y:S04]  /*06a0*/  LDG.E.64 R10, desc[UR8][R14.64+0x10] ;  /* 0x000010080e0a7981 */ /* 0x000ea8000c1e1b00 */
[----:B------:R-:W2:Y:S01]  /*06b0*/  LDG.E.64 R16, desc[UR8][R12.64+0x1f40] ;  /* 0x001f40080c107981 */ /* 0x000ea2000c1e1b00 */
[----:B---3--:R-:W-:-:S03]  /*06c0*/  DFMA R24, R20, R22, R24 ;  /* 0x000000161418722b */ /* 0x008fc60000000018 */
[----:B------:R-:W3:Y:S04]  /*06d0*/  LDG.E.64 R20, desc[UR8][R14.64+0x18] ;  /* 0x000018080e147981 */ /* 0x000ee8000c1e1b00 */
[----:B------:R-:W3:Y:S01]  /*06e0*/  LDG.E.64 R22, desc[UR8][R12.64+0x2ee0] ;  /* 0x002ee0080c167981 */ /* 0x000ee2000c1e1b00 */
        /* <DEDUP_REMOVED lines=9> */
[----:B---3--:R-:W-:Y:S01]  /*0780*/  DFMA R10, R20, R22, R10 ;  /* 0x00000016140a722b */ /* 0x008fe2000000000a */
[----:B------:R-:W-:-:S07]  /*0790*/  VIADD R19, R19, 0x8 ;  /* 0x0000000813137836 */ /* 0x000fce0000000000 */
[----:B--2---:R-:W-:-:S08]  /*07a0*/  DFMA R10, R16, R24, R10 ;  /* 0x00000018100a722b */ /* 0x004fd0000000000a */
[----:B----4-:R-:W-:-:S11]  /*07b0*/  DFMA R10, R26, R28, R10 ;  /* 0x0000001c1a0a722b */ /* 0x010fd6000000000a */
.L_x_151:
[----:B------:R-:W-:Y:S05]  /*07c0*/  BRA.U !UP1, `(.L_x_148) ;  /* 0x0000000109a47547 */ /* 0x000fea000b800000 */
[----:B------:R-:W-:Y:S02]  /*07d0*/  UISETP.GE.U32.AND UP0, UPT, UR6, 0x4, UPT ;  /* 0x000000040600788c */ /* 0x000fe4000bf06070 */
[----:B------:R-:W-:-:S04]  /*07e0*/  ULOP3.LUT UR4, UR4, 0x3, URZ, 0xc0, !UPT ;  /* 0x0000000304047892 */ /* 0x000fc8000f8ec0ff */
[----:B------:R-:W-:-:S03]  /*07f0*/  UISETP.NE.AND UP1, UPT, UR4, URZ, UPT ;  /* 0x000000ff0400728c */ /* 0x000fc6000bf25270 */
[----:B------:R-:W-:Y:S08]  /*0800*/  BRA.U !UP0, `(.L_x_152) ;  /* 0x00000001083c7547 */ /* 0x000ff0000b800000 */
[----:B------:R-:W-:-:S04]  /*0810*/  IMAD.WIDE.U32 R8, R19, 0x8, R8 ;  /* 0x0000000813087825 */ /* 0x000fc800078e0008 */
[C---:B------:R-:W-:Y:S01]  /*0820*/  IMAD.WIDE.U32 R24, R19.reuse, 0xfa0, R6 ;  /* 0x00000fa013187825 */ /* 0x040fe200078e0006 */
        /* <DEDUP_REMOVED lines=8> */
[----:B------:R-:W-:Y:S01]  /*08b0*/  IADD3 R19, PT, PT, R19, 0x4, RZ ;  /* 0x0000000413137810 */ /* 0x000fe20007ffe0ff */
[----:B--2---:R-:W-:-:S08]  /*08c0*/  DFMA R20, R20, R22, R10 ;  /* 0x000000161414722b */ /* 0x004fd0000000000a */
[----:B---3--:R-:W-:-:S08]  /*08d0*/  DFMA R14, R14, R16, R20 ;  /* 0x000000100e0e722b */ /* 0x008fd00000000014 */
[----:B----4-:R-:W-:-:S08]  /*08e0*/  DFMA R6, R6, R12, R14 ;  /* 0x0000000c0606722b */ /* 0x010fd0000000000e */
[----:B-----5:R-:W-:-:S11]  /*08f0*/  DFMA R10, R26, R28, R6 ;  /* 0x0000001c1a0a722b */ /* 0x020fd60000000006 */
.L_x_152:
[----:B------:R-:W-:Y:S05]  /*0900*/  BRA.U !UP1, `(.L_x_148) ;  /* 0x0000000109547547 */ /* 0x000fea000b800000 */
[----:B------:R-:W-:Y:S01]  /*0910*/  IMAD.WIDE.U32 R2, R19, 0xfa0, R2 ;  /* 0x00000fa013027825 */ /* 0x000fe200078e0002 */
[----:B------:R-:W-:-:S03]  /*0920*/  UIADD3 UR4, UPT, UPT, -UR4, URZ, URZ ;  /* 0x000000ff04047290 */ /* 0x000fc6000fffe1ff */
[----:B------:R-:W-:Y:S01]  /*0930*/  IMAD.WIDE.U32 R4, R19, 0x8, R4 ;  /* 0x0000000813047825 */ /* 0x000fe200078e0004 */
[----:B------:R-:W-:Y:S02]  /*0940*/  IADD3 R8, P0, PT, R2, UR14, RZ ;  /* 0x0000000e02087c10 */ /* 0x000fe4000ff1e0ff */
[----:B------:R-:W-:Y:S02]  /*0950*/  IADD3 R6, P1, PT, R4, UR12, RZ ;  /* 0x0000000c04067c10 */ /* 0x000fe4000ff3e0ff */
[----:B------:R-:W-:Y:S02]  /*0960*/  IADD3.X R9, PT, PT, R3, UR15, RZ, P0, !PT ;  /* 0x0000000f03097c10 */ /* 0x000fe400087fe4ff */
[----:B------:R-:W-:-:S09]  /*0970*/  IADD3.X R7, PT, PT, R5, UR13, RZ, P1, !PT ;  /* 0x0000000d05077c10 */ /* 0x000fd20008ffe4ff */
.L_x_153:
[----:B------:R-:W-:Y:S01]  /*0980*/  IMAD.MOV.U32 R2, RZ, RZ, R6 ;  /* 0x000000ffff027224 */ /* 0x000fe200078e0006 */
[----:B------:R-:W-:Y:S01]  /*0990*/  MOV R3, R7 ;  /* 0x0000000700037202 */ /* 0x000fe20000000f00 */
[----:B------:R-:W-:Y:S01]  /*09a0*/  IMAD.MOV.U32 R4, RZ, RZ, R8 ;  /* 0x000000ffff047224 */ /* 0x000fe200078e0008 */
[----:B------:R-:W-:-:S04]  /*09b0*/  MOV R5, R9 ;  /* 0x0000000900057202 */ /* 0x000fc80000000f00 */
[----:B------:R-:W2:Y:S04]  /*09c0*/  LDG.E.64 R2, desc[UR8][R2.64] ;  /* 0x0000000802027981 */ /* 0x000ea8000c1e1b00 */
[----:B------:R-:W2:Y:S01]  /*09d0*/  LDG.E.64 R4, desc[UR8][R4.64] ;  /* 0x0000000804047981 */ /* 0x000ea2000c1e1b00 */
[----:B------:R-:W-:Y:S01]  /*09e0*/  UIADD3 UR4, UPT, UPT, UR4, 0x1, URZ ;  /* 0x0000000104047890 */ /* 0x000fe2000fffe0ff */
[----:B------:R-:W-:Y:S02]  /*09f0*/  IADD3 R8, P0, PT, R8, 0xfa0, RZ ;  /* 0x00000fa008087810 */ /* 0x000fe40007f1e0ff */
[----:B------:R-:W-:Y:S01]  /*0a00*/  IADD3 R6, P1, PT, R6, 0x8, RZ ;  /* 0x0000000806067810 */ /* 0x000fe20007f3e0ff */
[----:B------:R-:W-:Y:S02]  /*0a10*/  UISETP.NE.AND UP0, UPT, UR4, URZ, UPT ;  /* 0x000000ff0400728c */ /* 0x000fe4000bf05270 */
[----:B------:R-:W-:Y:S01]  /*0a20*/  IMAD.X R9, RZ, RZ, R9, P0 ;  /* 0x000000ffff097224 */ /* 0x000fe200000e0609 */
[----:B------:R-:W-:Y:S01]  /*0a30*/  IADD3.X R7, PT, PT, RZ, R7, RZ, P1, !PT ;  /* 0x00000007ff077210 */ /* 0x000fe20000ffe4ff */
[----:B--2---:R-:W-:-:S05]  /*0a40*/  DFMA R10, R2, R4, R10 ;  /* 0x00000004020a722b */ /* 0x004fca000000000a */
[----:B------:R-:W-:Y:S06]  /*0a50*/  BRA.U UP0, `(.L_x_153) ;  /* 0xfffffffd00c87547 */ /* 0x000fec000b83ffff */
.L_x_148:
[----:B------:R-:W1:Y:S02]  /*0a60*/  LDC.64 R2, c[0x0][0x390] ;  /* 0x0000e400ff027b82 */ /* 0x000e640000000a00 */
[----:B-1----:R-:W-:-:S04]  /*0a70*/  IMAD.WIDE.U32 R2, R0, 0xfa0, R2 ;  /* 0x00000fa000027825 */ /* 0x002fc800078e0002 */
[----:B---3--:R-:W-:-:S05]  /*0a80*/  IMAD.WIDE.U32 R2, R18, 0x8, R2 ;  /* 0x0000000812027825 */ /* 0x008fca00078e0002 */
[----:B------:R-:W-:Y:S01]  /*0a90*/  STG.E.64 desc[UR8][R2.64], R10 ;  /* 0x0000000a02007986 */ /* 0x000fe2000c101b08 */
[----:B------:R-:W-:Y:S05]  /*0aa0*/  EXIT ;  /* 0x000000000000794d */ /* 0x000fea0003800000 */
.L_x_154:
        /* <DEDUP_REMOVED lines=13> */
.L_x_163:


//--------------------- .text._Z6MatAddPA500_iS0_S0_ --------------------------
	.section	.text._Z6MatAddPA500_iS0_S0_,"ax",@progbits
	.align	128
        .global         _Z6MatAddPA500_iS0_S0_
        .type           _Z6MatAddPA500_iS0_S0_,@function
        .size           _Z6MatAddPA500_iS0_S0_,(.L_x_164 - _Z6MatAddPA500_iS0_S0_)
        .other          _Z6MatAddPA500_iS0_S0_,@"STO_CUDA_ENTRY STV_DEFAULT"
_Z6MatAddPA500_iS0_S0_:
.text._Z6MatAddPA500_iS0_S0_:
        /* <DEDUP_REMOVED lines=8> */
[----:B---3--:R-:W-:-:S04]  /*0080*/  IMAD.WIDE.U32 R4, R9, 0x7d0, R4 ;  /* 0x000007d009047825 */ /* 0x008fc800078e0004 */
[----:B--2---:R-:W-:-:S04]  /*0090*/  IMAD.WIDE.U32 R2, R11, 0x4, R2 ;  /* 0x000000040b027825 */ /* 0x004fc800078e0002 */
[----:B------:R-:W-:Y:S02]  /*00a0*/  IMAD.WIDE.U32 R4, R11, 0x4, R4 ;  /* 0x000000040b047825 */ /* 0x000fe400078e0004 */
[----:B-1----:R-:W2:Y:S04]  /*00b0*/  LDG.E R2, desc[UR4][R2.64] ;  /* 0x0000000402027981 */ /* 0x002ea8000c1e1900 */
[----:B------:R-:W2:Y:S01]  /*00c0*/  LDG.E R5, desc[UR4][R4.64] ;  /* 0x0000000404057981 */ /* 0x000ea2000c1e1900 */
[----:B----4-:R-:W-:-:S04]  /*00d0*/  IMAD.WIDE.U32 R6, R9, 0x7d0, R6 ;  /* 0x000007d009067825 */ /* 0x010fc800078e0006 */
[----:B------:R-:W-:Y:S01]  /*00e0*/  IMAD.WIDE.U32 R6, R11, 0x4, R6 ;  /* 0x000000040b067825 */ /* 0x000fe200078e0006 */
[----:B--2---:R-:W-:-:S05]  /*00f0*/  IADD3 R9, PT, PT, R2, R5, RZ ;  /* 0x0000000502097210 */ /* 0x004fca0007ffe0ff */
[----:B------:R-:W-:Y:S01]  /*0100*/  STG.E desc[UR4][R6.64], R9 ;  /* 0x0000000906007986 */ /* 0x000fe2000c101904 */
[----:B------:R-:W-:Y:S05]  /*0110*/  EXIT ;  /* 0x000000000000794d */ /* 0x000fea0003800000 */
.L_x_155:
        /* <DEDUP_REMOVED lines=14> */
.L_x_164:


//--------------------- .nv.shared.reserved.0     --------------------------
	.section	.nv.shared.reserved.0,"aw",@nobits
	.weak		__nv_reservedSMEM_offset_0_alias
	.size		__nv_reservedSMEM_offset_0_alias, 0, 64
	.other		__nv_reservedSMEM_offset_0_alias,@"STO_CUDA_RESERVED_SHARED STV_DEFAULT"
__nv_reservedSMEM_offset_0_alias:
	.zero		0
	.zero		64


//--------------------- .nv.constant0._Z15determinate_gpuPA500_dPdii --------------------------
	.section	.nv.constant0._Z15determinate_gpuPA500_dPdii,"a",@progbits
	.sectionflags	@""
	.align	4
.nv.constant0._Z15determinate_gpuPA500_dPdii:
	.zero		920


//--------------------- .nv.constant0._Z11determinatePA500_dPdii --------------------------
	.section	.nv.constant0._Z11determinatePA500_dPdii,"a",@progbits
	.sectionflags	@""
	.align	4
.nv.constant0._Z11determinatePA500_dPdii:
	.zero		920


//--------------------- .nv.constant0._Z8coFactorPA500_dS0_ --------------------------
	.section	.nv.constant0._Z8coFactorPA500_dS0_,"a",@progbits
	.sectionflags	@""
	.align	4
.nv.constant0._Z8coFactorPA500_dS0_:
	.zero		912


//--------------------- .nv.constant0._Z14multMatByValuedPA500_dS0_ --------------------------
	.section	.nv.constant0._Z14multMatByValuedPA500_dS0_,"a",@progbits
	.sectionflags	@""
	.align	4
.nv.constant0._Z14multMatByValuedPA500_dS0_:
	.zero		920


//--------------------- .nv.constant0._Z8MatTransPA500_dS0_ --------------------------
	.section	.nv.constant0._Z8MatTransPA500_dS0_,"a",@progbits
	.sectionflags	@""
	.align	4
.nv.constant0._Z8MatTransPA500_dS0_:
	.zero		912


//--------------------- .nv.constant0._Z7MatMultPA500_dS0_S0_i --------------------------
	.section	.nv.constant0._Z7MatMultPA500_dS0_S0_i,"a",@progbits
	.sectionflags	@""
	.align	4
.nv.constant0._Z7MatMultPA500_dS0_S0_i:
	.zero		924


//--------------------- .nv.constant0._Z6MatAddPA500_iS0_S0_ --------------------------
	.section	.nv.constant0._Z6MatAddPA500_iS0_S0_,"a",@progbits
	.sectionflags	@""
	.align	4
.nv.constant0._Z6MatAddPA500_iS0_S0_:
	.zero		920


//--------------------- SYMBOLS --------------------------

	.type		.nv.reservedSmem.offset0,@object
	.size		.nv.reservedSmem.offset0,0x4
